def attn_fwd(
    Q,
    K,
    V,
    Out,
    Lse,
    sm_scale,
    stride_qz,
    stride_qh,
    stride_qm,
    stride_qk,
    stride_kz,
    stride_kh,
    stride_kn,
    stride_kk,
    stride_vz,
    stride_vh,
    stride_vn,
    stride_vk,
    stride_oz,
    stride_oh,
    stride_om,
    stride_ok,
    seqlen_q,
    seqlen_k,
    BLOCK_M: tl.constexpr,
    BLOCK_N: tl.constexpr,
    HEAD_DIM: tl.constexpr,
    CAUSAL: tl.constexpr,
):
    start_m = tl.program_id(0)
    off_hz = tl.program_id(1)
    q_off = off_hz * stride_qh
    k_off = off_hz * stride_kh
    v_off = off_hz * stride_vh
    offs_m = start_m * BLOCK_M + tl.arange(0, BLOCK_M)
    offs_d = tl.arange(0, HEAD_DIM)
    offs_n = tl.arange(0, BLOCK_N)
    q_ptrs = Q + q_off + offs_m[:, None] * stride_qm + offs_d[None, :] * stride_qk
    k_ptrs = K + k_off + offs_d[:, None] * stride_kk + offs_n[None, :] * stride_kn
    v_ptrs = V + v_off + offs_n[:, None] * stride_vn + offs_d[None, :] * stride_vk
    m_i = tl.full([BLOCK_M], float("-inf"), dtype=tl.float32)
    l_i = tl.zeros([BLOCK_M], dtype=tl.float32) + 1.0
    acc = tl.zeros([BLOCK_M, HEAD_DIM], dtype=tl.float32)
    q = tl.load(q_ptrs)
    acc, l_i, m_i = _attn_fwd_inner(
        acc,
        l_i,
        m_i,
        q,
        k_ptrs,
        v_ptrs,
        sm_scale,
        stride_kn,
        stride_vn,
        start_m,
        seqlen_k,
        BLOCK_M,
        BLOCK_N,
        HEAD_DIM,
        CAUSAL,
    )
    acc = acc / l_i[:, None]
    lse = m_i + tl.math.log2(l_i) / 1.4426950408889634
    o_ptrs = (
        Out
        + off_hz * stride_oh
        + offs_m[:, None] * stride_om
        + offs_d[None, :] * stride_ok
    )
    tl.store(o_ptrs, acc.to(Out.dtype.element_ty))
    tl.store(Lse + off_hz * seqlen_q + offs_m, lse)

# config = {"BLOCK_M": 256, "BLOCK_N": 128, "HEAD_DIM": 32, "arch": "sm_90", "causal": false, "dtype": "fp16", "num_stages": 4, "num_warps": 8}
# arch = sm_90


// ===== COMPILED SASS (sm_90a) =====

	.target	sm_90a

	.elftype	@"ET_EXEC"


//--------------------- .note.nv.tkinfo           --------------------------
	.section	.note.nv.tkinfo,"",@"SHT_NOTE"
	.sectionflags	@"SHF_NOTE_NV_TKINFO"
	.tkinfo
        /*0018*/ 	.word	0x00000002
        /*0030*/ 	.string	""
        /*0030*/ 	.string	"ptxas"
        /*0030*/ 	.string	"Cuda compilation tools, release 13.0, V13.0.88"
        /*0030*/ 	.string	"Build cuda_13.0.r13.0/compiler.36424714_0"
        /*0030*/ 	.string	"-v  -suppress-debug-info  -lineinfo  -arch sm_90a "



//--------------------- .note.nv.cuinfo           --------------------------
	.section	.note.nv.cuinfo,"",@"SHT_NOTE"
	.sectionflags	@"SHF_NOTE_NV_CUINFO"
        /*0018*/ 	.short	0x0002
        /*001a*/ 	.short	0x005a
        /*001c*/ 	.short	0x0082
	.zero		2


//--------------------- .nv.info                  --------------------------
	.section	.nv.info,"",@"SHT_CUDA_INFO"
	.align	4


	//----- nvinfo : EIATTR_REGCOUNT
	.align		4
        /*0000*/ 	.byte	0x04, 0x2f
        /*0002*/ 	.short	(.L_2 - .L_1)
	.align		4
.L_1:
        /*0004*/ 	.word	index@(attn_fwd)
        /*0008*/ 	.word	0x000000ff


	//----- nvinfo : EIATTR_FRAME_SIZE
	.align		4
.L_2:
        /*000c*/ 	.byte	0x04, 0x11
        /*000e*/ 	.short	(.L_4 - .L_3)
	.align		4
.L_3:
        /*0010*/ 	.word	index@(attn_fwd)
        /*0014*/ 	.word	0x000000a0


	//----- nvinfo : EIATTR_MIN_STACK_SIZE
	.align		4
.L_4:
        /*0018*/ 	.byte	0x04, 0x12
        /*001a*/ 	.short	(.L_6 - .L_5)
	.align		4
.L_5:
        /*001c*/ 	.word	index@(attn_fwd)
        /*0020*/ 	.word	0x000000a0
.L_6:


//--------------------- .nv.compat                --------------------------
	.section	.nv.compat,"",@"SHT_CUDA_COMPAT_INFO"
	.align	4
        /*0000*/ 	.byte	0x02, 0x09, 0x01, 0x00, 0x02, 0x02, 0x04, 0x00, 0x02, 0x05, 0x05, 0x00, 0x03, 0x07, 0x01, 0x01
        /*0010*/ 	.byte	0x02, 0x03, 0x00, 0x00, 0x02, 0x06, 0x01, 0x00, 0x04, 0x0b, 0x08, 0x00, 0x00, 0x00, 0x00, 0x00
        /*0020*/ 	.byte	0x00, 0x00, 0x00, 0x00


//--------------------- .nv.info.attn_fwd         --------------------------
	.section	.nv.info.attn_fwd,"",@"SHT_CUDA_INFO"
	.sectionflags	@""
	.align	4


	//----- nvinfo : EIATTR_CUDA_API_VERSION
	.align		4
        /*0000*/ 	.byte	0x04, 0x37
        /*0002*/ 	.short	(.L_8 - .L_7)
.L_7:
        /*0004*/ 	.word	0x00000082


	//----- nvinfo : EIATTR_KPARAM_INFO
	.align		4
.L_8:
        /*0008*/ 	.byte	0x04, 0x17
        /*000a*/ 	.short	(.L_10 - .L_9)
.L_9:
        /*000c*/ 	.word	0x00000000
        /*0010*/ 	.short	0x0019
        /*0012*/ 	.short	0x0080
        /*0014*/ 	.byte	0x00, 0xf4, 0x21, 0x00


	//----- nvinfo : EIATTR_KPARAM_INFO
	.align		4
.L_10:
        /*0018*/ 	.byte	0x04, 0x17
        /*001a*/ 	.short	(.L_12 - .L_11)
.L_11:
        /*001c*/ 	.word	0x00000000
        /*0020*/ 	.short	0x0018
        /*0022*/ 	.short	0x0078
        /*0024*/ 	.byte	0x00, 0xf4, 0x21, 0x00


	//----- nvinfo : EIATTR_KPARAM_INFO
	.align		4
.L_12:
        /*0028*/ 	.byte	0x04, 0x17
        /*002a*/ 	.short	(.L_14 - .L_13)
.L_13:
        /*002c*/ 	.word	0x00000000
        /*0030*/ 	.short	0x0017
        /*0032*/ 	.short	0x0070
        /*0034*/ 	.byte	0x00, 0xf0, 0x11, 0x00


	//----- nvinfo : EIATTR_KPARAM_INFO
	.align		4
.L_14:
        /*0038*/ 	.byte	0x04, 0x17
        /*003a*/ 	.short	(.L_16 - .L_15)
.L_15:
        /*003c*/ 	.word	0x00000000
        /*0040*/ 	.short	0x0016
        /*0042*/ 	.short	0x006c
        /*0044*/ 	.byte	0x00, 0xf0, 0x11, 0x00


	//----- nvinfo : EIATTR_KPARAM_INFO
	.align		4
.L_16:
        /*0048*/ 	.byte	0x04, 0x17
        /*004a*/ 	.short	(.L_18 - .L_17)
.L_17:
        /*004c*/ 	.word	0x00000000
        /*0050*/ 	.short	0x0015
        /*0052*/ 	.short	0x0068
        /*0054*/ 	.byte	0x00, 0xf0, 0x11, 0x00


	//----- nvinfo : EIATTR_KPARAM_INFO
	.align		4
.L_18:
        /*0058*/ 	.byte	0x04, 0x17
        /*005a*/ 	.short	(.L_20 - .L_19)
.L_19:
        /*005c*/ 	.word	0x00000000
        /*0060*/ 	.short	0x0014
        /*0062*/ 	.short	0x0064
        /*0064*/ 	.byte	0x00, 0xf0, 0x11, 0x00


	//----- nvinfo : EIATTR_KPARAM_INFO
	.align		4
.L_20:
        /*0068*/ 	.byte	0x04, 0x17
        /*006a*/ 	.short	(.L_22 - .L_21)
.L_21:
        /*006c*/ 	.word	0x00000000
        /*0070*/ 	.short	0x0013
        /*0072*/ 	.short	0x0060
        /*0074*/ 	.byte	0x00, 0xf0, 0x11, 0x00


	//----- nvinfo : EIATTR_KPARAM_INFO
	.align		4
.L_22:
        /*0078*/ 	.byte	0x04, 0x17
        /*007a*/ 	.short	(.L_24 - .L_23)
.L_23:
        /*007c*/ 	.word	0x00000000
        /*0080*/ 	.short	0x0012
        /*0082*/ 	.short	0x005c
        /*0084*/ 	.byte	0x00, 0xf0, 0x11, 0x00


	//----- nvinfo : EIATTR_KPARAM_INFO
	.align		4
.L_24:
        /*0088*/ 	.byte	0x04, 0x17
        /*008a*/ 	.short	(.L_26 - .L_25)
.L_25:
        /*008c*/ 	.word	0x00000000
        /*0090*/ 	.short	0x0011
        /*0092*/ 	.short	0x0058
        /*0094*/ 	.byte	0x00, 0xf0, 0x11, 0x00


	//----- nvinfo : EIATTR_KPARAM_INFO
	.align		4
.L_26:
        /*0098*/ 	.byte	0x04, 0x17
        /*009a*/ 	.short	(.L_28 - .L_27)
.L_27:
        /*009c*/ 	.word	0x00000000
        /*00a0*/ 	.short	0x0010
        /*00a2*/ 	.short	0x0054
        /*00a4*/ 	.byte	0x00, 0xf0, 0x11, 0x00


	//----- nvinfo : EIATTR_KPARAM_INFO
	.align		4
.L_28:
        /*00a8*/ 	.byte	0x04, 0x17
        /*00aa*/ 	.short	(.L_30 - .L_29)
.L_29:
        /*00ac*/ 	.word	0x00000000
        /*00b0*/ 	.short	0x000f
        /*00b2*/ 	.short	0x0050
        /*00b4*/ 	.byte	0x00, 0xf0, 0x11, 0x00


	//----- nvinfo : EIATTR_KPARAM_INFO
	.align		4
.L_30:
        /*00b8*/ 	.byte	0x04, 0x17
        /*00ba*/ 	.short	(.L_32 - .L_31)
.L_31:
        /*00bc*/ 	.word	0x00000000
        /*00c0*/ 	.short	0x000e
        /*00c2*/ 	.short	0x004c
        /*00c4*/ 	.byte	0x00, 0xf0, 0x11, 0x00


	//----- nvinfo : EIATTR_KPARAM_INFO
	.align		4
.L_32:
        /*00c8*/ 	.byte	0x04, 0x17
        /*00ca*/ 	.short	(.L_34 - .L_33)
.L_33:
        /*00cc*/ 	.word	0x00000000
        /*00d0*/ 	.short	0x000d
        /*00d2*/ 	.short	0x0048
        /*00d4*/ 	.byte	0x00, 0xf0, 0x11, 0x00


	//----- nvinfo : EIATTR_KPARAM_INFO
	.align		4
.L_34:
        /*00d8*/ 	.byte	0x04, 0x17
        /*00da*/ 	.short	(.L_36 - .L_35)
.L_35:
        /*00dc*/ 	.word	0x00000000
        /*00e0*/ 	.short	0x000c
        /*00e2*/ 	.short	0x0044
        /*00e4*/ 	.byte	0x00, 0xf0, 0x11, 0x00


	//----- nvinfo : EIATTR_KPARAM_INFO
	.align		4
.L_36:
        /*00e8*/ 	.byte	0x04, 0x17
        /*00ea*/ 	.short	(.L_38 - .L_37)
.L_37:
        /*00ec*/ 	.word	0x00000000
        /*00f0*/ 	.short	0x000b
        /*00f2*/ 	.short	0x0040
        /*00f4*/ 	.byte	0x00, 0xf0, 0x11, 0x00


	//----- nvinfo : EIATTR_KPARAM_INFO
	.align		4
.L_38:
        /*00f8*/ 	.byte	0x04, 0x17
        /*00fa*/ 	.short	(.L_40 - .L_39)
.L_39:
        /*00fc*/ 	.word	0x00000000
        /*0100*/ 	.short	0x000a
        /*0102*/ 	.short	0x003c
        /*0104*/ 	.byte	0x00, 0xf0, 0x11, 0x00


	//----- nvinfo : EIATTR_KPARAM_INFO
	.align		4
.L_40:
        /*0108*/ 	.byte	0x04, 0x17
        /*010a*/ 	.short	(.L_42 - .L_41)
.L_41:
        /*010c*/ 	.word	0x00000000
        /*0110*/ 	.short	0x0009
        /*0112*/ 	.short	0x0038
        /*0114*/ 	.byte	0x00, 0xf0, 0x11, 0x00


	//----- nvinfo : EIATTR_KPARAM_INFO
	.align		4
.L_42:
        /*0118*/ 	.byte	0x04, 0x17
        /*011a*/ 	.short	(.L_44 - .L_43)
.L_43:
        /*011c*/ 	.word	0x00000000
        /*0120*/ 	.short	0x0008
        /*0122*/ 	.short	0x0034
        /*0124*/ 	.byte	0x00, 0xf0, 0x11, 0x00


	//----- nvinfo : EIATTR_KPARAM_INFO
	.align		4
.L_44:
        /*0128*/ 	.byte	0x04, 0x17
        /*012a*/ 	.short	(.L_46 - .L_45)
.L_45:
        /*012c*/ 	.word	0x00000000
        /*0130*/ 	.short	0x0007
        /*0132*/ 	.short	0x0030
        /*0134*/ 	.byte	0x00, 0xf0, 0x11, 0x00


	//----- nvinfo : EIATTR_KPARAM_INFO
	.align		4
.L_46:
        /*0138*/ 	.byte	0x04, 0x17
        /*013a*/ 	.short	(.L_48 - .L_47)
.L_47:
        /*013c*/ 	.word	0x00000000
        /*0140*/ 	.short	0x0006
        /*0142*/ 	.short	0x002c
        /*0144*/ 	.byte	0x00, 0xf0, 0x11, 0x00


	//----- nvinfo : EIATTR_KPARAM_INFO
	.align		4
.L_48:
        /*0148*/ 	.byte	0x04, 0x17
        /*014a*/ 	.short	(.L_50 - .L_49)
.L_49:
        /*014c*/ 	.word	0x00000000
        /*0150*/ 	.short	0x0005
        /*0152*/ 	.short	0x0028
        /*0154*/ 	.byte	0x00, 0xf0, 0x11, 0x00


	//----- nvinfo : EIATTR_KPARAM_INFO
	.align		4
.L_50:
        /*0158*/ 	.byte	0x04, 0x17
        /*015a*/ 	.short	(.L_52 - .L_51)
.L_51:
        /*015c*/ 	.word	0x00000000
        /*0160*/ 	.short	0x0004
        /*0162*/ 	.short	0x0020
        /*0164*/ 	.byte	0x00, 0xf4, 0x21, 0x00


	//----- nvinfo : EIATTR_KPARAM_INFO
	.align		4
.L_52:
        /*0168*/ 	.byte	0x04, 0x17
        /*016a*/ 	.short	(.L_54 - .L_53)
.L_53:
        /*016c*/ 	.word	0x00000000
        /*0170*/ 	.short	0x0003
        /*0172*/ 	.short	0x0018
        /*0174*/ 	.byte	0x00, 0xf4, 0x21, 0x00


	//----- nvinfo : EIATTR_KPARAM_INFO
	.align		4
.L_54:
        /*0178*/ 	.byte	0x04, 0x17
        /*017a*/ 	.short	(.L_56 - .L_55)
.L_55:
        /*017c*/ 	.word	0x00000000
        /*0180*/ 	.short	0x0002
        /*0182*/ 	.short	0x0010
        /*0184*/ 	.byte	0x00, 0xf4, 0x21, 0x00


	//----- nvinfo : EIATTR_KPARAM_INFO
	.align		4
.L_56:
        /*0188*/ 	.byte	0x04, 0x17
        /*018a*/ 	.short	(.L_58 - .L_57)
.L_57:
        /*018c*/ 	.word	0x00000000
        /*0190*/ 	.short	0x0001
        /*0192*/ 	.short	0x0008
        /*0194*/ 	.byte	0x00, 0xf4, 0x21, 0x00


	//----- nvinfo : EIATTR_KPARAM_INFO
	.align		4
.L_58:
        /*0198*/ 	.byte	0x04, 0x17
        /*019a*/ 	.short	(.L_60 - .L_59)
.L_59:
        /*019c*/ 	.word	0x00000000
        /*01a0*/ 	.short	0x0000
        /*01a2*/ 	.short	0x0000
        /*01a4*/ 	.byte	0x00, 0xf4, 0x21, 0x00


	//----- nvinfo : EIATTR_SPARSE_MMA_MASK
	.align		4
.L_60:
        /*01a8*/ 	.byte	0x03, 0x50
        /*01aa*/ 	.short	0x0000


	//----- nvinfo : EIATTR_MAXREG_COUNT
	.align		4
        /*01ac*/ 	.byte	0x03, 0x1b
        /*01ae*/ 	.short	0x00ff


	//----- nvinfo : EIATTR_NUM_BARRIERS
	.align		4
        /*01b0*/ 	.byte	0x02, 0x4c
        /*01b2*/ 	.byte	0x01
	.zero		1


	//----- nvinfo : EIATTR_ANNOTATIONS
	.align		4
        /*01b4*/ 	.byte	0x04, 0x55
        /*01b6*/ 	.short	(.L_62 - .L_61)


	//   ....[0]....
.L_61:
        /*01b8*/ 	.word	0x00000001
        /*01bc*/ 	.byte	0x80, 0x14, 0x00, 0x00, 0x01, 0x00, 0x00, 0x00, 0x20, 0x15, 0x00, 0x00, 0x01, 0x00, 0x00, 0x00
        /* <DEDUP_REMOVED lines=34> */
        /*03ec*/ 	.byte	0x70, 0x5e, 0x00, 0x00, 0x01, 0x00, 0x00, 0x00, 0x80, 0x5e, 0x00, 0x00


	//----- nvinfo : EIATTR_MERCURY_ISA_VERSION
	.align		4
.L_62:
        /*03f8*/ 	.byte	0x03, 0x5f
        /*03fa*/ 	.short	0x0101


	//----- nvinfo : EIATTR_COOP_GROUP_MASK_REGIDS
	.align		4
        /*03fc*/ 	.byte	0x04, 0x29
        /*03fe*/ 	.short	(.L_64 - .L_63)


	//   ....[0]....
.L_63:
        /*0400*/ 	.word	0xffffffff


	//   ....[1]....
        /*0404*/ 	.word	0xffffffff


	//   ....[2]....
        /*0408*/ 	.word	0xffffffff


	//   ....[3]....
        /*040c*/ 	.word	0xffffffff


	//   ....[4]....
        /*0410*/ 	.word	0xffffffff


	//   ....[5]....
        /*0414*/ 	.word	0xffffffff


	//   ....[6]....
        /*0418*/ 	.word	0xffffffff


	//   ....[7]....
        /*041c*/ 	.word	0xffffffff


	//   ....[8]....
        /*0420*/ 	.word	0xffffffff


	//   ....[9]....
        /*0424*/ 	.word	0xffffffff


	//   ....[10]....
        /*0428*/ 	.word	0xffffffff


	//   ....[11]....
        /*042c*/ 	.word	0xffffffff


	//   ....[12]....
        /*0430*/ 	.word	0xffffffff


	//   ....[13]....
        /*0434*/ 	.word	0xffffffff


	//   ....[14]....
        /*0438*/ 	.word	0xffffffff


	//   ....[15]....
        /*043c*/ 	.word	0xffffffff


	//----- nvinfo : EIATTR_COOP_GROUP_INSTR_OFFSETS
	.align		4
.L_64:
        /*0440*/ 	.byte	0x04, 0x28
        /*0442*/ 	.short	(.L_66 - .L_65)


	//   ....[0]....
.L_65:
        /*0444*/ 	.word	0x00002920


	//   ....[1]....
        /*0448*/ 	.word	0x00002960


	//   ....[2]....
        /*044c*/ 	.word	0x00003100


	//   ....[3]....
        /*0450*/ 	.word	0x000031b0


	//   ....[4]....
        /*0454*/ 	.word	0x00003740


	//   ....[5]....
        /*0458*/ 	.word	0x00003800


	//   ....[6]....
        /*045c*/ 	.word	0x00003bb0


	//   ....[7]....
        /*0460*/ 	.word	0x00003be0


	//   ....[8]....
        /*0464*/ 	.word	0x000061d0


	//   ....[9]....
        /*0468*/ 	.word	0x000061e0


	//   ....[10]....
        /*046c*/ 	.word	0x000061f0


	//   ....[11]....
        /*0470*/ 	.word	0x00006200


	//   ....[12]....
        /*0474*/ 	.word	0x00006250


	//   ....[13]....
        /*0478*/ 	.word	0x00006270


	//   ....[14]....
        /*047c*/ 	.word	0x00006290


	//   ....[15]....
        /*0480*/ 	.word	0x000062a0


	//----- nvinfo : EIATTR_EXIT_INSTR_OFFSETS
	.align		4
.L_66:
        /*0484*/ 	.byte	0x04, 0x1c
        /*0486*/ 	.short	(.L_68 - .L_67)


	//   ....[0]....
.L_67:
        /*0488*/ 	.word	0x00008370


	//----- nvinfo : EIATTR_REQNTID
	.align		4
.L_68:
        /*048c*/ 	.byte	0x04, 0x10
        /*048e*/ 	.short	(.L_70 - .L_69)
.L_69:
        /*0490*/ 	.word	0x00000100
        /*0494*/ 	.word	0x00000001
        /*0498*/ 	.word	0x00000001


	//----- nvinfo : EIATTR_CBANK_PARAM_SIZE
	.align		4
.L_70:
        /*049c*/ 	.byte	0x03, 0x19
        /*049e*/ 	.short	0x0088


	//----- nvinfo : EIATTR_PARAM_CBANK
	.align		4
        /*04a0*/ 	.byte	0x04, 0x0a
        /*04a2*/ 	.short	(.L_72 - .L_71)
	.align		4
.L_71:
        /*04a4*/ 	.word	index@(.nv.constant0.attn_fwd)
        /*04a8*/ 	.short	0x0210
        /*04aa*/ 	.short	0x0088


	//----- nvinfo : EIATTR_SW_WAR
	.align		4
.L_72:
        /*04ac*/ 	.byte	0x04, 0x36
        /*04ae*/ 	.short	(.L_74 - .L_73)
.L_73:
        /*04b0*/ 	.word	0x00000008
.L_74:


//--------------------- .nv.callgraph             --------------------------
	.section	.nv.callgraph,"",@"SHT_CUDA_CALLGRAPH"
	.align	4
	.sectionentsize	8
	.align		4
        /*0000*/ 	.word	0x00000000
	.align		4
        /*0004*/ 	.word	0xffffffff
	.align		4
        /*0008*/ 	.word	0x00000000
	.align		4
        /*000c*/ 	.word	0xfffffffe
	.align		4
        /*0010*/ 	.word	0x00000000
	.align		4
        /*0014*/ 	.word	0xfffffffd
	.align		4
        /*0018*/ 	.word	0x00000000
	.align		4
        /*001c*/ 	.word	0xfffffffc


//--------------------- .nv.constant4             --------------------------
	.section	.nv.constant4,"a",@progbits
	.align	8
	.align		8
.nv.constant4:
        /*0000*/ 	.dword	_$_str


//--------------------- .text.attn_fwd            --------------------------
	.section	.text.attn_fwd,"ax",@progbits
	.align	128
        .global         attn_fwd
        .type           attn_fwd,@function
        .size           attn_fwd,(.L_x_3 - attn_fwd)
        .other          attn_fwd,@"STO_CUDA_ENTRY STV_DEFAULT"
attn_fwd:
.text.attn_fwd:
[----:B------:R-:W0:Y:S01]  /*0000*/  LDC R1, c[0x0][0x28] ;  /* 0x00000a00ff017b82 */ /* 0x000e220000000800 */
[----:B------:R-:W1:Y:S07]  /*0010*/  S2R R184, SR_TID.X ;  /* 0x0000000000b87919 */ /* 0x000e6e0000002100 */
[----:B------:R-:W2:Y:S01]  /*0020*/  S2UR UR16, SR_CTAID.Y ;  /* 0x00000000001079c3 */ /* 0x000ea20000002600 */
[----:B------:R-:W-:Y:S01]  /*0030*/  ULDC.64 UR4, c[0x0][0x240] ;  /* 0x0000900000047ab9 */ /* 0x000fe20000000a00 */
[----:B------:R-:W-:Y:S01]  /*0040*/  ULDC.64 UR20, c[0x0][0x208] ;  /* 0x0000820000147ab9 */ /* 0x000fe20000000a00 */
[----:B------:R-:W3:Y:S01]  /*0050*/  S2R R3, SR_CTAID.X ;  /* 0x0000000000037919 */ /* 0x000ee20000002500 */
[----:B0-----:R-:W-:-:S04]  /*0060*/  IADD3 R1, R1, -0xa0, RZ ;  /* 0xffffff6001017810 */ /* 0x001fc80007ffe0ff */
[----:B------:R-:W0:Y:S08]  /*0070*/  LDC R65, c[0x0][0x248] ;  /* 0x00009200ff417b82 */ /* 0x000e300000000800 */
[----:B------:R-:W4:Y:S01]  /*0080*/  LDC.64 R6, c[0x0][0x210] ;  /* 0x00008400ff067b82 */ /* 0x000f220000000a00 */
[----:B------:R-:W-:Y:S01]  /*0090*/  UMOV UR13, 0x400 ;  /* 0x00000400000d7882 */ /* 0x000fe20000000000 */
[----:B------:R-:W-:Y:S01]  /*00a0*/  ULDC UR12, c[0x0][0x280] ;  /* 0x0000a000000c7ab9 */ /* 0x000fe20000000800 */
[----:B--2---:R-:W-:-:S04]  /*00b0*/  UIMAD UR4, UR16, UR4, URZ ;  /* 0x00000004100472a4 */ /* 0x004fc8000f8e023f */
[----:B------:R-:W-:Y:S01]  /*00c0*/  USHF.L.U32 UR6, UR4, 0x1, URZ ;  /* 0x0000000104067899 */ /* 0x000fe2000800063f */
[----:B-1----:R-:W-:Y:S01]  /*00d0*/  LOP3.LUT R0, R184, 0xff, RZ, 0xc0, !PT ;  /* 0x000000ffb8007812 */ /* 0x002fe200078ec0ff */
[C---:B0-----:R-:W-:Y:S01]  /*00e0*/  IMAD R15, R65.reuse, 0x6, RZ ;  /* 0x00000006410f7824 */ /* 0x041fe200078e02ff */
[----:B------:R-:W-:Y:S02]  /*00f0*/  LEA R5, R65, R65, 0x1 ;  /* 0x0000004141057211 */ /* 0x000fe400078e08ff */
[----:B---3--:R-:W-:-:S05]  /*0100*/  LEA R2, R3, R0, 0x8 ;  /* 0x0000000003027211 */ /* 0x008fca00078e40ff */
[----:B------:R-:W-:Y:S01]  /*0110*/  IMAD R2, R2, UR5, RZ ;  /* 0x0000000502027c24 */ /* 0x000fe2000f8e02ff */
[----:B------:R-:W-:Y:S01]  /*0120*/  UIMAD.WIDE UR4, UR4, 0x2, URZ ;  /* 0x00000002040478a5 */ /* 0x000fe2000f8e023f */
[----:B------:R-:W-:Y:S02]  /*0130*/  IMAD R27, R65, 0xc, RZ ;  /* 0x0000000c411b7824 */ /* 0x000fe400078e02ff */
[C---:B------:R-:W-:Y:S01]  /*0140*/  IMAD.HI R4, R2.reuse, 0x2, RZ ;  /* 0x0000000202047827 */ /* 0x040fe200078e02ff */
[----:B------:R-:W-:-:S04]  /*0150*/  SHF.L.U32 R3, R2, 0x1, RZ ;  /* 0x0000000102037819 */ /* 0x000fc800000006ff */
[----:B----4-:R-:W-:Y:S01]  /*0160*/  IADD3 R2, P0, P1, R3, UR6, R6 ;  /* 0x0000000603027c10 */ /* 0x010fe2000f91e006 */
[C---:B------:R-:W-:Y:S02]  /*0170*/  IMAD R9, R65.reuse, 0x22, RZ ;  /* 0x0000002241097824 */ /* 0x040fe400078e02ff */
[----:B------:R-:W-:Y:S01]  /*0180*/  IMAD R51, R65, 0x18, RZ ;  /* 0x0000001841337824 */ /* 0x000fe200078e02ff */
[----:B------:R-:W-:Y:S02]  /*0190*/  IADD3.X R3, R4, UR5, R7, P0, P1 ;  /* 0x0000000504037c10 */ /* 0x000fe400087e2407 */
[-C--:B------:R-:W-:Y:S02]  /*01a0*/  IADD3 R8, P4, R15, R2.reuse, RZ ;  /* 0x000000020f087210 */ /* 0x080fe40007f9e0ff */
[-C--:B------:R-:W-:Y:S01]  /*01b0*/  IADD3 R14, P5, R27, R2.reuse, RZ ;  /* 0x000000021b0e7210 */ /* 0x080fe20007fbe0ff */
[----:B------:R-:W-:Y:S01]  /*01c0*/  IMAD R75, R65, 0x30, RZ ;  /* 0x00000030414b7824 */ /* 0x000fe200078e02ff */
[-C--:B------:R-:W-:Y:S01]  /*01d0*/  IADD3 R36, P1, R9, R2.reuse, RZ ;  /* 0x0000000209247210 */ /* 0x080fe20007f3e0ff */
[----:B------:R-:W-:Y:S01]  /*01e0*/  IMAD R23, R65, 0xa, RZ ;  /* 0x0000000a41177824 */ /* 0x000fe200078e02ff */
[-C--:B------:R-:W-:Y:S01]  /*01f0*/  LEA.HI.X.SX32 R9, R5, R3.reuse, 0x1, P4 ;  /* 0x0000000305097211 */ /* 0x080fe200020f0eff */
[----:B------:R-:W-:Y:S01]  /*0200*/  IMAD R31, R65, 0xe, RZ ;  /* 0x0000000e411f7824 */ /* 0x000fe200078e02ff */
[-C--:B------:R-:W-:Y:S01]  /*0210*/  IADD3 R26, P4, R51, R2.reuse, RZ ;  /* 0x00000002331a7210 */ /* 0x080fe20007f9e0ff */
[----:B------:R-:W-:Y:S01]  /*0220*/  IMAD R39, R65, 0x12, RZ ;  /* 0x0000001241277824 */ /* 0x000fe200078e02ff */
[-C--:B------:R-:W-:Y:S01]  /*0230*/  LEA.HI.X.SX32 R15, R15, R3.reuse, 0x1, P5 ;  /* 0x000000030f0f7211 */ /* 0x080fe200028f0eff */
[C---:B------:R-:W-:Y:S01]  /*0240*/  IMAD R43, R65.reuse, 0x14, RZ ;  /* 0x00000014412b7824 */ /* 0x040fe200078e02ff */
[C---:B------:R-:W-:Y:S01]  /*0250*/  SHF.L.U32 R35, R65.reuse, 0x4, RZ ;  /* 0x0000000441237819 */ /* 0x040fe200000006ff */
[C---:B------:R-:W-:Y:S01]  /*0260*/  IMAD R47, R65.reuse, 0x16, RZ ;  /* 0x00000016412f7824 */ /* 0x040fe200078e02ff */
[C---:B------:R-:W-:Y:S01]  /*0270*/  SHF.L.U32 R7, R65.reuse, 0x1, RZ ;  /* 0x0000000141077819 */ /* 0x040fe200000006ff */
[C---:B------:R-:W-:Y:S01]  /*0280*/  IMAD R55, R65.reuse, 0x1a, RZ ;  /* 0x0000001a41377824 */ /* 0x040fe200078e02ff */
[CC--:B------:R-:W-:Y:S01]  /*0290*/  LEA R34, P5, R65.reuse, R2.reuse, 0x5 ;  /* 0x0000000241227211 */ /* 0x0c0fe200078a28ff */
        /* <DEDUP_REMOVED lines=9> */
[CC--:B------:R-:W-:Y:S01]  /*0330*/  LEA R6, P5, R65.reuse, R2.reuse, 0x2 ;  /* 0x0000000241067211 */ /* 0x0c0fe200078a10ff */
[----:B------:R-:W-:Y:S01]  /*0340*/  IMAD R29, R65, 0xd, RZ ;  /* 0x0000000d411d7824 */ /* 0x000fe200078e02ff */
[-C--:B------:R-:W-:Y:S01]  /*0350*/  LEA.HI.X.SX32 R51, R51, R3.reuse, 0x1, P6 ;  /* 0x0000000333337211 */ /* 0x080fe200030f0eff */
[C---:B------:R-:W-:Y:S01]  /*0360*/  IMAD R67, R65.reuse, 0x28, RZ ;  /* 0x0000002841437824 */ /* 0x040fe200078e02ff */
[C---:B------:R-:W-:Y:S01]  /*0370*/  SHF.L.U32 R11, R65.reuse, 0x2, RZ ;  /* 0x00000002410b7819 */ /* 0x040fe200000006ff */
[C---:B------:R-:W-:Y:S01]  /*0380*/  IMAD R77, R65.reuse, 0x32, RZ ;  /* 0x00000032414d7824 */ /* 0x040fe200078e02ff */
[CC--:B------:R-:W-:Y:S01]  /*0390*/  LEA R10, P6, R65.reuse, R2.reuse, 0x3 ;  /* 0x00000002410a7211 */ /* 0x0c0fe200078c18ff */
[C---:B------:R-:W-:Y:S01]  /*03a0*/  IMAD R69, R65.reuse, 0x2a, RZ ;  /* 0x0000002a41457824 */ /* 0x040fe200078e02ff */
[C---:B------:R-:W-:Y:S01]  /*03b0*/  LEA.HI.X.SX32 R5, R65.reuse, R3, 0x1, P4 ;  /* 0x0000000341057211 */ /* 0x040fe200020f0eff */
[C---:B------:R-:W-:Y:S01]  /*03c0*/  IMAD R79, R65.reuse, 0x34, RZ ;  /* 0x00000034414f7824 */ /* 0x040fe200078e02ff */
[C---:B------:R-:W-:Y:S01]  /*03d0*/  LEA R13, R65.reuse, R65, 0x2 ;  /* 0x00000041410d7211 */ /* 0x040fe200078e10ff */
[----:B------:R-:W-:Y:S01]  /*03e0*/  IMAD R71, R65, 0x2c, RZ ;  /* 0x0000002c41477824 */ /* 0x000fe200078e02ff */
[-C--:B------:R-:W-:Y:S01]  /*03f0*/  IADD3 R12, P4, R23, R2.reuse, RZ ;  /* 0x00000002170c7210 */ /* 0x080fe20007f9e0ff */
[----:B------:R-:W-:Y:S01]  /*0400*/  IMAD R41, R65, 0x13, RZ ;  /* 0x0000001341297824 */ /* 0x000fe200078e02ff */
[----:B------:R-:W-:Y:S01]  /*0410*/  LEA.HI.X.SX32 R7, R7, R3, 0x1, P5 ;  /* 0x0000000307077211 */ /* 0x000fe200028f0eff */
[C---:B------:R-:W-:Y:S01]  /*0420*/  IMAD R73, R65.reuse, 0x2e, RZ ;  /* 0x0000002e41497824 */ /* 0x040fe200078e02ff */
[C---:B------:R-:W-:Y:S01]  /*0430*/  LEA R17, R65.reuse, -R65, 0x3 ;  /* 0x8000004141117211 */ /* 0x040fe200078e18ff */
[----:B------:R-:W-:Y:S01]  /*0440*/  IMAD R53, R65, 0x19, RZ ;  /* 0x0000001941357824 */ /* 0x000fe200078e02ff */
[-C--:B------:R-:W-:Y:S01]  /*0450*/  IADD3 R16, P5, R31, R2.reuse, RZ ;  /* 0x000000021f107210 */ /* 0x080fe20007fbe0ff */
[----:B------:R-:W-:Y:S01]  /*0460*/  IMAD R81, R65, 0x36, RZ ;  /* 0x0000003641517824 */ /* 0x000fe200078e02ff */
[----:B------:R-:W-:Y:S01]  /*0470*/  LEA.HI.X.SX32 R11, R11, R3, 0x1, P6 ;  /* 0x000000030b0b7211 */ /* 0x000fe200030f0eff */
[C---:B------:R-:W-:Y:S01]  /*0480*/  IMAD R45, R65.reuse, 0x15, RZ ;  /* 0x00000015412d7824 */ /* 0x040fe200078e02ff */
[C---:B------:R-:W-:Y:S01]  /*0490*/  LEA R21, R65.reuse, R65, 0x3 ;  /* 0x0000004141157211 */ /* 0x040fe200078e18ff */
[----:B------:R-:W-:Y:S01]  /*04a0*/  IMAD R83, R65, 0x38, RZ ;  /* 0x0000003841537824 */ /* 0x000fe200078e02ff */
[-C--:B------:R-:W-:Y:S01]  /*04b0*/  IADD3 R20, P6, R39, R2.reuse, RZ ;  /* 0x0000000227147210 */ /* 0x080fe20007fde0ff */
[----:B------:R-:W-:Y:S01]  /*04c0*/  IMAD R85, R65, 0x3a, RZ ;  /* 0x0000003a41557824 */ /* 0x000fe200078e02ff */
[-C--:B------:R-:W-:Y:S01]  /*04d0*/  LEA.HI.X.SX32 R13, R13, R3.reuse, 0x1, P4 ;  /* 0x000000030d0d7211 */ /* 0x080fe200020f0eff */
[----:B------:R-:W-:Y:S01]  /*04e0*/  IMAD R49, R65, 0x17, RZ ;  /* 0x0000001741317824 */ /* 0x000fe200078e02ff */
[-C--:B------:R-:W-:Y:S01]  /*04f0*/  IADD3 R22, P4, R43, R2.reuse, RZ ;  /* 0x000000022b167210 */ /* 0x080fe20007f9e0ff */
[----:B------:R-:W-:Y:S01]  /*0500*/  IMAD R87, R65, 0x3c, RZ ;  /* 0x0000003c41577824 */ /* 0x000fe200078e02ff */
[----:B------:R-:W-:Y:S01]  /*0510*/  LEA.HI.X.SX32 R17, R17, R3, 0x1, P5 ;  /* 0x0000000311117211 */ /* 0x000fe200028f0eff */
[----:B------:R-:W-:Y:S01]  /*0520*/  IMAD R89, R65, 0x3e, RZ ;  /* 0x0000003e41597824 */ /* 0x000fe200078e02ff */
[----:B------:R-:W-:Y:S01]  /*0530*/  IADD3 R24, P5, R47, R2, RZ ;  /* 0x000000022f187210 */ /* 0x000fe20007fbe0ff */
[----:B------:R0:W2:Y:S01]  /*0540*/  LDG.E.U16 R64, desc[UR20][R2.64] ;  /* 0x0000001402407981 */ /* 0x0000a2000c1e1500 */
[----:B------:R-:W-:-:S02]  /*0550*/  SHF.L.U32 R19, R65, 0x3, RZ ;  /* 0x0000000341137819 */ /* 0x000fc400000006ff */
[C---:B------:R-:W-:Y:S01]  /*0560*/  LEA R37, R65.reuse, R65, 0x4 ;  /* 0x0000004141257211 */ /* 0x040fe200078e20ff */
[----:B------:R-:W3:Y:S01]  /*0570*/  LDG.E.U16 R34, desc[UR20][R34.64] ;  /* 0x0000001422227981 */ /* 0x000ee2000c1e1500 */
[-C--:B------:R-:W-:Y:S02]  /*0580*/  LEA R18, P2, R65, R2.reuse, 0x4 ;  /* 0x0000000241127211 */ /* 0x080fe400078420ff */
[-C--:B------:R-:W-:Y:S01]  /*0590*/  LEA.HI.X.SX32 R21, R21, R3.reuse, 0x1, P6 ;  /* 0x0000000315157211 */ /* 0x080fe200030f0eff */
[----:B------:R-:W4:Y:S01]  /*05a0*/  LDG.E.U16 R50, desc[UR20][R50.64] ;  /* 0x0000001432327981 */ /* 0x000f22000c1e1500 */
[-C--:B------:R-:W-:Y:S01]  /*05b0*/  IADD3 R38, P0, R57, R2.reuse, RZ ;  /* 0x0000000239267210 */ /* 0x080fe20007f1e0ff */
[----:B------:R-:W-:Y:S01]  /*05c0*/  IMAD R57, R65, 0x1b, RZ ;  /* 0x0000001b41397824 */ /* 0x000fe200078e02ff */
[----:B------:R-:W-:Y:S01]  /*05d0*/  IADD3 R28, P6, R55, R2, RZ ;  /* 0x00000002371c7210 */ /* 0x000fe20007fde0ff */
[----:B------:R-:W5:Y:S01]  /*05e0*/  LDG.E.U16 R4, desc[UR20][R4.64] ;  /* 0x0000001404047981 */ /* 0x000f62000c1e1500 */
[----:B------:R-:W-:-:S02]  /*05f0*/  LEA.HI.X.SX32 R23, R23, R3, 0x1, P4 ;  /* 0x0000000317177211 */ /* 0x000fc400020f0eff */
[-C--:B------:R-:W-:Y:S01]  /*0600*/  IADD3 R30, P4, R59, R2.reuse, RZ ;  /* 0x000000023b1e7210 */ /* 0x080fe20007f9e0ff */
[----:B------:R-:W5:Y:S01]  /*0610*/  LDG.E.U16 R20, desc[UR20][R20.64] ;  /* 0x0000001414147981 */ /* 0x000f62000c1e1500 */
[----:B------:R-:W-:Y:S02]  /*0620*/  LEA.HI.X.SX32 R25, R25, R3, 0x1, P5 ;  /* 0x0000000319197211 */ /* 0x000fe400028f0eff */
[----:B------:R-:W-:Y:S01]  /*0630*/  LEA R33, R65, -R65, 0x4 ;  /* 0x8000004141217211 */ /* 0x000fe200078e20ff */
[----:B------:R-:W5:Y:S01]  /*0640*/  LDG.E.U16 R6, desc[UR20][R6.64] ;  /* 0x0000001406067981 */ /* 0x000f62000c1e1500 */
[-C--:B------:R-:W-:Y:S02]  /*0650*/  IADD3 R32, P5, R63, R2.reuse, RZ ;  /* 0x000000023f207210 */ /* 0x080fe40007fbe0ff */
[----:B------:R-:W-:Y:S01]  /*0660*/  IADD3 R40, P3, R61, R2, RZ ;  /* 0x000000023d287210 */ /* 0x000fe20007f7e0ff */
[----:B------:R-:W-:Y:S01]  /*0670*/  IMAD R61, R65, 0x1d, RZ ;  /* 0x0000001d413d7824 */ /* 0x000fe200078e02ff */
[-C--:B------:R-:W-:Y:S01]  /*0680*/  LEA.HI.X.SX32 R19, R19, R3.reuse, 0x1, P2 ;  /* 0x0000000313137211 */ /* 0x080fe200010f0eff */
[----:B------:R-:W5:Y:S01]  /*0690*/  LDG.E.U16 R22, desc[UR20][R22.64] ;  /* 0x0000001416167981 */ /* 0x000f62000c1e1500 */
[----:B------:R-:W-:-:S02]  /*06a0*/  LEA.HI.X.SX32 R37, R37, R3, 0x1, P1 ;  /* 0x0000000325257211 */ /* 0x000fc400008f0eff */
[-C--:B------:R-:W-:Y:S01]  /*06b0*/  IADD3 R42, P2, R67, R2.reuse, RZ ;  /* 0x00000002432a7210 */ /* 0x080fe20007f5e0ff */
[----:B------:R-:W5:Y:S01]  /*06c0*/  LDG.E.U16 R18, desc[UR20][R18.64] ;  /* 0x0000001412127981 */ /* 0x000f62000c1e1500 */
[-C--:B------:R-:W-:Y:S02]  /*06d0*/  LEA.HI.X.SX32 R29, R29, R3.reuse, 0x1, P6 ;  /* 0x000000031d1d7211 */ /* 0x080fe400030f0eff */
[-C--:B------:R-:W-:Y:S01]  /*06e0*/  IADD3 R52, P1, R77, R2.reuse, RZ ;  /* 0x000000024d347210 */ /* 0x080fe20007f3e0ff */
[----:B------:R-:W5:Y:S01]  /*06f0*/  LDG.E.U16 R36, desc[UR20][R36.64] ;  /* 0x0000001424247981 */ /* 0x000f62000c1e1500 */
[-C--:B------:R-:W-:Y:S02]  /*0700*/  LEA.HI.X.SX32 R39, R39, R3.reuse, 0x1, P0 ;  /* 0x0000000327277211 */ /* 0x080fe400000f0eff */
[----:B------:R-:W-:Y:S01]  /*0710*/  IADD3 R44, P6, R69, R2, RZ ;  /* 0x00000002452c7210 */ /* 0x000fe20007fde0ff */
[----:B------:R-:W5:Y:S01]  /*0720*/  LDG.E.U16 R8, desc[UR20][R8.64] ;  /* 0x0000001408087981 */ /* 0x000f62000c1e1500 */
[----:B------:R-:W-:-:S02]  /*0730*/  LEA.HI.X.SX32 R31, R31, R3, 0x1, P4 ;  /* 0x000000031f1f7211 */ /* 0x000fc400020f0eff */
[-C--:B------:R-:W-:Y:S01]  /*0740*/  IADD3 R54, P0, R79, R2.reuse, RZ ;  /* 0x000000024f367210 */ /* 0x080fe20007f1e0ff */
[----:B------:R-:W5:Y:S01]  /*0750*/  LDG.E.U16 R38, desc[UR20][R38.64] ;  /* 0x0000001426267981 */ /* 0x000f62000c1e1500 */
[-C--:B------:R-:W-:Y:S02]  /*0760*/  IADD3 R46, P4, R71, R2.reuse, RZ ;  /* 0x00000002472e7210 */ /* 0x080fe40007f9e0ff */
[-C--:B------:R-:W-:Y:S01]  /*0770*/  LEA.HI.X.SX32 R33, R33, R3.reuse, 0x1, P5 ;  /* 0x0000000321217211 */ /* 0x080fe200028f0eff */
[----:B------:R-:W5:Y:S01]  /*0780*/  LDG.E.U16 R24, desc[UR20][R24.64] ;  /* 0x0000001418187981 */ /* 0x000f62000c1e1500 */
[-C--:B------:R-:W-:Y:S02]  /*0790*/  IADD3 R48, P5, R73, R2.reuse, RZ ;  /* 0x0000000249307210 */ /* 0x080fe40007fbe0ff */
[----:B------:R-:W-:Y:S01]  /*07a0*/  LEA.HI.X.SX32 R41, R41, R3, 0x1, P3 ;  /* 0x0000000329297211 */ /* 0x000fe200018f0eff */
[----:B------:R-:W5:Y:S01]  /*07b0*/  LDG.E.U16 R26, desc[UR20][R26.64] ;  /* 0x000000141a1a7981 */ /* 0x000f62000c1e1500 */
[----:B------:R-:W-:-:S02]  /*07c0*/  IADD3 R56, P3, R81, R2, RZ ;  /* 0x0000000251387210 */ /* 0x000fc40007f7e0ff */
[-C--:B------:R-:W-:Y:S01]  /*07d0*/  LEA.HI.X.SX32 R43, R43, R3.reuse, 0x1, P2 ;  /* 0x000000032b2b7211 */ /* 0x080fe200010f0eff */
[----:B------:R-:W5:Y:S01]  /*07e0*/  LDG.E.U16 R40, desc[UR20][R40.64] ;  /* 0x0000001428287981 */ /* 0x000f62000c1e1500 */
[-C--:B------:R-:W-:Y:S02]  /*07f0*/  LEA.HI.X.SX32 R53, R53, R3.reuse, 0x1, P1 ;  /* 0x0000000335357211 */ /* 0x080fe400008f0eff */
[-C--:B------:R-:W-:Y:S01]  /*0800*/  IADD3 R58, P2, R83, R2.reuse, RZ ;  /* 0x00000002533a7210 */ /* 0x080fe20007f5e0ff */
[----:B------:R-:W5:Y:S01]  /*0810*/  LDG.E.U16 R10, desc[UR20][R10.64] ;  /* 0x000000140a0a7981 */ /* 0x000f62000c1e1500 */
[-C--:B------:R-:W-:Y:S02]  /*0820*/  LEA.HI.X.SX32 R45, R45, R3.reuse, 0x1, P6 ;  /* 0x000000032d2d7211 */ /* 0x080fe400030f0eff */
[----:B------:R-:W-:Y:S01]  /*0830*/  LEA.HI.X.SX32 R55, R55, R3, 0x1, P0 ;  /* 0x0000000337377211 */ /* 0x000fe200000f0eff */
[----:B------:R-:W5:Y:S01]  /*0840*/  LDG.E.U16 R52, desc[UR20][R52.64] ;  /* 0x0000001434347981 */ /* 0x000f62000c1e1500 */
[----:B------:R-:W-:-:S02]  /*0850*/  IADD3 R60, P6, R85, R2, RZ ;  /* 0x00000002553c7210 */ /* 0x000fc40007fde0ff */
[-C--:B------:R-:W-:Y:S01]  /*0860*/  LEA.HI.X.SX32 R47, R47, R3.reuse, 0x1, P4 ;  /* 0x000000032f2f7211 */ /* 0x080fe200020f0eff */
[----:B------:R-:W5:Y:S01]  /*0870*/  LDG.E.U16 R54, desc[UR20][R54.64] ;  /* 0x0000001436367981 */ /* 0x000f62000c1e1500 */
[-C--:B------:R-:W-:Y:S02]  /*0880*/  IADD3 R62, P4, R87, R2.reuse, RZ ;  /* 0x00000002573e7210 */ /* 0x080fe40007f9e0ff */
[----:B------:R-:W-:Y:S01]  /*0890*/  LEA.HI.X.SX32 R49, R49, R3, 0x1, P5 ;  /* 0x0000000331317211 */ /* 0x000fe200028f0eff */
[----:B------:R-:W5:Y:S01]  /*08a0*/  LDG.E.U16 R42, desc[UR20][R42.64] ;  /* 0x000000142a2a7981 */ /* 0x000f62000c1e1500 */
[----:B0-----:R-:W-:Y:S02]  /*08b0*/  IADD3 R2, P5, R89, R2, RZ ;  /* 0x0000000259027210 */ /* 0x001fe40007fbe0ff */
[----:B------:R-:W-:Y:S01]  /*08c0*/  LEA R65, R65, -R65, 0x5 ;  /* 0x8000004141417211 */ /* 0x000fe200078e28ff */
[----:B------:R0:W5:Y:S01]  /*08d0*/  LDG.E.U16 R12, desc[UR20][R12.64] ;  /* 0x000000140c0c7981 */ /* 0x000162000c1e1500 */
[----:B------:R-:W-:-:S02]  /*08e0*/  LEA.HI.X.SX32 R57, R57, R3, 0x1, P3 ;  /* 0x0000000339397211 */ /* 0x000fc400018f0eff */
[-C--:B------:R-:W-:Y:S01]  /*08f0*/  LEA.HI.X.SX32 R59, R59, R3.reuse, 0x1, P2 ;  /* 0x000000033b3b7211 */ /* 0x080fe200010f0eff */
[----:B------:R-:W5:Y:S01]  /*0900*/  LDG.E.U16 R28, desc[UR20][R28.64] ;  /* 0x000000141c1c7981 */ /* 0x000f62000c1e1500 */
[-C--:B------:R-:W-:Y:S02]  /*0910*/  LEA.HI.X.SX32 R61, R61, R3.reuse, 0x1, P6 ;  /* 0x000000033d3d7211 */ /* 0x080fe400030f0eff */
[-C--:B------:R-:W-:Y:S01]  /*0920*/  LEA.HI.X.SX32 R63, R63, R3.reuse, 0x1, P4 ;  /* 0x000000033f3f7211 */ /* 0x080fe200020f0eff */
[----:B------:R-:W5:Y:S01]  /*0930*/  LDG.E.U16 R56, desc[UR20][R56.64] ;  /* 0x0000001438387981 */ /* 0x000f62000c1e1500 */
[----:B------:R-:W-:-:S03]  /*0940*/  LEA.HI.X.SX32 R3, R65, R3, 0x1, P5 ;  /* 0x0000000341037211 */ /* 0x000fc600028f0eff */
[----:B------:R-:W5:Y:S04]  /*0950*/  LDG.E.U16 R58, desc[UR20][R58.64] ;  /* 0x000000143a3a7981 */ /* 0x000f68000c1e1500 */
        /* <DEDUP_REMOVED lines=9> */
[----:B------:R1:W5:Y:S01]  /*09f0*/  LDG.E.U16 R2, desc[UR20][R2.64] ;  /* 0x0000001402027981 */ /* 0x000362000c1e1500 */
[----:B------:R-:W1:Y:S01]  /*0a00*/  S2UR UR4, SR_CgaCtaId ;  /* 0x00000000000479c3 */ /* 0x000e620000008800 */
[----:B0-----:R-:W-:-:S02]  /*0a10*/  SHF.L.U32 R13, R184, 0x1, RZ ;  /* 0x00000001b80d7819 */ /* 0x001fc400000006ff */
[----:B------:R-:W-:Y:S02]  /*0a20*/  LOP3.LUT R11, R184, 0xc0, RZ, 0xc0, !PT ;  /* 0x000000c0b80b7812 */ /* 0x000fe400078ec0ff */
[----:B------:R-:W-:Y:S01]  /*0a30*/  LOP3.LUT R66, R13, 0x7e, RZ, 0xc0, !PT ;  /* 0x0000007e0d427812 */ /* 0x000fe200078ec0ff */
[----:B------:R-:W-:-:S03]  /*0a40*/  UISETP.GE.AND UP0, UPT, UR12, 0x1, UPT ;  /* 0x000000010c00788c */ /* 0x000fc6000bf06270 */
[----:B------:R-:W-:-:S03]  /*0a50*/  LEA R5, R11, R66, 0x6 ;  /* 0x000000420b057211 */ /* 0x000fc600078e30ff */
[----:B------:R-:W-:Y:S02]  /*0a60*/  PLOP3.LUT P0, PT, PT, PT, UP0, 0x80, 0x0 ;  /* 0x000000000000781c */ /* 0x000fe40003f0f008 */
[C---:B------:R-:W-:Y:S02]  /*0a70*/  LOP3.LUT R7, R5.reuse, 0x10, RZ, 0x3c, !PT ;  /* 0x0000001005077812 */ /* 0x040fe400078e3cff */
[C---:B-1----:R-:W-:Y:S01]  /*0a80*/  LOP3.LUT R3, R5.reuse, 0x20, RZ, 0x3c, !PT ;  /* 0x0000002005037812 */ /* 0x042fe200078e3cff */
[----:B------:R-:W-:Y:S01]  /*0a90*/  ULEA UR13, UR4, UR13, 0x18 ;  /* 0x0000000d040d7291 */ /* 0x000fe2000f8ec03f */
[C---:B------:R-:W-:Y:S02]  /*0aa0*/  LOP3.LUT R9, R5.reuse, 0x30, RZ, 0x3c, !PT ;  /* 0x0000003005097812 */ /* 0x040fe400078e3cff */
[C---:B------:R-:W-:Y:S02]  /*0ab0*/  LOP3.LUT R15, R5.reuse, 0x40, RZ, 0x3c, !PT ;  /* 0x00000040050f7812 */ /* 0x040fe400078e3cff */
[----:B------:R-:W-:-:S02]  /*0ac0*/  LOP3.LUT R17, R5, 0x70, RZ, 0x3c, !PT ;  /* 0x0000007005117812 */ /* 0x000fc400078e3cff */
[----:B------:R-:W-:Y:S02]  /*0ad0*/  CS2R R168, SRZ ;  /* 0x0000000000a87805 */ /* 0x000fe4000001ff00 */
[----:B------:R-:W-:Y:S02]  /*0ae0*/  MOV R89, 0xff800000 ;  /* 0xff80000000597802 */ /* 0x000fe40000000f00 */
[----:B------:R-:W-:Y:S02]  /*0af0*/  CS2R R170, SRZ ;  /* 0x0000000000aa7805 */ /* 0x000fe4000001ff00 */
[----:B------:R-:W-:Y:S02]  /*0b00*/  MOV R88, 0xff800000 ;  /* 0xff80000000587802 */ /* 0x000fe40000000f00 */
[----:B------:R-:W-:Y:S02]  /*0b10*/  CS2R R172, SRZ ;  /* 0x0000000000ac7805 */ /* 0x000fe4000001ff00 */
[----:B------:R-:W-:-:S02]  /*0b20*/  MOV R119, 0xff800000 ;  /* 0xff80000000777802 */ /* 0x000fc40000000f00 */
[----:B------:R-:W-:Y:S02]  /*0b30*/  CS2R R174, SRZ ;  /* 0x0000000000ae7805 */ /* 0x000fe4000001ff00 */
[----:B------:R-:W-:Y:S02]  /*0b40*/  CS2R R176, SRZ ;  /* 0x0000000000b07805 */ /* 0x000fe4000001ff00 */
[----:B------:R-:W-:Y:S02]  /*0b50*/  CS2R R178, SRZ ;  /* 0x0000000000b27805 */ /* 0x000fe4000001ff00 */
[----:B------:R-:W-:Y:S02]  /*0b60*/  CS2R R180, SRZ ;  /* 0x0000000000b47805 */ /* 0x000fe4000001ff00 */
[----:B------:R-:W-:Y:S02]  /*0b70*/  CS2R R182, SRZ ;  /* 0x0000000000b67805 */ /* 0x000fe4000001ff00 */
[----:B------:R-:W-:-:S02]  /*0b80*/  CS2R R152, SRZ ;  /* 0x0000000000987805 */ /* 0x000fc4000001ff00 */
[----:B------:R-:W-:Y:S02]  /*0b90*/  CS2R R154, SRZ ;  /* 0x00000000009a7805 */ /* 0x000fe4000001ff00 */
[----:B------:R-:W-:Y:S02]  /*0ba0*/  CS2R R156, SRZ ;  /* 0x00000000009c7805 */ /* 0x000fe4000001ff00 */
[----:B------:R-:W-:Y:S02]  /*0bb0*/  CS2R R158, SRZ ;  /* 0x00000000009e7805 */ /* 0x000fe4000001ff00 */
[----:B------:R-:W-:Y:S02]  /*0bc0*/  CS2R R160, SRZ ;  /* 0x0000000000a07805 */ /* 0x000fe4000001ff00 */
[----:B------:R-:W-:Y:S02]  /*0bd0*/  CS2R R162, SRZ ;  /* 0x0000000000a27805 */ /* 0x000fe4000001ff00 */
[----:B------:R-:W-:-:S02]  /*0be0*/  CS2R R164, SRZ ;  /* 0x0000000000a47805 */ /* 0x000fc4000001ff00 */
[----:B------:R-:W-:Y:S01]  /*0bf0*/  CS2R R166, SRZ ;  /* 0x0000000000a67805 */ /* 0x000fe2000001ff00 */
[----:B--2---:R-:W-:Y:S04]  /*0c00*/  STS.U16 [R5+UR13], R64 ;  /* 0x0000004005007988 */ /* 0x004fe8000800040d */
[----:B---3--:R-:W-:Y:S04]  /*0c10*/  STS.U16 [R5+UR13+0x800], R34 ;  /* 0x0008002205007988 */ /* 0x008fe8000800040d */
[----:B----4-:R-:W-:Y:S04]  /*0c20*/  STS.U16 [R5+UR13+0xc00], R50 ;  /* 0x000c003205007988 */ /* 0x010fe8000800040d */
[----:B-----5:R-:W-:Y:S04]  /*0c30*/  STS.U16 [R5+UR13+0x400], R18 ;  /* 0x0004001205007988 */ /* 0x020fe8000800040d */
[----:B------:R-:W-:Y:S04]  /*0c40*/  STS.U16 [R7+UR13+0x80], R4 ;  /* 0x0000800407007988 */ /* 0x000fe8000800040d */
[----:B------:R-:W-:Y:S04]  /*0c50*/  STS.U16 [R7+UR13+0x480], R20 ;  /* 0x0004801407007988 */ /* 0x000fe8000800040d */
[----:B------:R-:W-:Y:S04]  /*0c60*/  STS.U16 [R7+UR13+0x880], R36 ;  /* 0x0008802407007988 */ /* 0x000fe8000800040d */
[----:B------:R0:W-:Y:S04]  /*0c70*/  STS.U16 [R7+UR13+0xc80], R52 ;  /* 0x000c803407007988 */ /* 0x0001e8000800040d */
[----:B------:R-:W-:Y:S04]  /*0c80*/  STS.U16 [R3+UR13+0x100], R6 ;  /* 0x0001000603007988 */ /* 0x000fe8000800040d */
[----:B------:R-:W-:Y:S01]  /*0c90*/  STS.U16 [R3+UR13+0x500], R22 ;  /* 0x0005001603007988 */ /* 0x000fe2000800040d */
[----:B0-----:R-:W-:-:S03]  /*0ca0*/  LOP3.LUT R7, R5, 0x50, RZ, 0x3c, !PT ;  /* 0x0000005005077812 */ /* 0x001fc600078e3cff */
[----:B------:R-:W-:Y:S04]  /*0cb0*/  STS.U16 [R3+UR13+0x900], R38 ;  /* 0x0009002603007988 */ /* 0x000fe8000800040d */
[----:B------:R0:W-:Y:S04]  /*0cc0*/  STS.U16 [R3+UR13+0xd00], R54 ;  /* 0x000d003603007988 */ /* 0x0001e8000800040d */
[----:B------:R1:W-:Y:S04]  /*0cd0*/  STS.U16 [R9+UR13+0x180], R8 ;  /* 0x0001800809007988 */ /* 0x0003e8000800040d */
[----:B------:R-:W-:Y:S01]  /*0ce0*/  STS.U16 [R9+UR13+0x580], R24 ;  /* 0x0005801809007988 */ /* 0x000fe2000800040d */
[----:B0-----:R-:W-:-:S03]  /*0cf0*/  LOP3.LUT R3, R5, 0x60, RZ, 0x3c, !PT ;  /* 0x0000006005037812 */ /* 0x001fc600078e3cff */
[----:B------:R-:W-:Y:S04]  /*0d00*/  STS.U16 [R9+UR13+0x980], R40 ;  /* 0x0009802809007988 */ /* 0x000fe8000800040d */
[----:B------:R0:W-:Y:S04]  /*0d10*/  STS.U16 [R9+UR13+0xd80], R56 ;  /* 0x000d803809007988 */ /* 0x0001e8000800040d */
[----:B------:R-:W-:Y:S04]  /*0d20*/  STS.U16 [R15+UR13+0x200], R10 ;  /* 0x0002000a0f007988 */ /* 0x000fe8000800040d */
[----:B------:R-:W-:Y:S04]  /*0d30*/  STS.U16 [R15+UR13+0x600], R26 ;  /* 0x0006001a0f007988 */ /* 0x000fe8000800040d */
[----:B------:R-:W-:Y:S04]  /*0d40*/  STS.U16 [R15+UR13+0xa00], R42 ;  /* 0x000a002a0f007988 */ /* 0x000fe8000800040d */
[----:B------:R-:W-:Y:S04]  /*0d50*/  STS.U16 [R15+UR13+0xe00], R58 ;  /* 0x000e003a0f007988 */ /* 0x000fe8000800040d */
[----:B------:R-:W-:Y:S04]  /*0d60*/  STS.U16 [R7+UR13+0x280], R12 ;  /* 0x0002800c07007988 */ /* 0x000fe8000800040d */
[----:B------:R-:W-:Y:S04]  /*0d70*/  STS.U16 [R7+UR13+0x680], R28 ;  /* 0x0006801c07007988 */ /* 0x000fe8000800040d */
[----:B------:R-:W-:Y:S04]  /*0d80*/  STS.U16 [R7+UR13+0xa80], R44 ;  /* 0x000a802c07007988 */ /* 0x000fe8000800040d */
[----:B------:R2:W-:Y:S04]  /*0d90*/  STS.U16 [R7+UR13+0xe80], R60 ;  /* 0x000e803c07007988 */ /* 0x0005e8000800040d */
[----:B------:R3:W-:Y:S04]  /*0da0*/  STS.U16 [R3+UR13+0x300], R14 ;  /* 0x0003000e03007988 */ /* 0x0007e8000800040d */
[----:B------:R3:W-:Y:S04]  /*0db0*/  STS.U16 [R3+UR13+0x700], R30 ;  /* 0x0007001e03007988 */ /* 0x0007e8000800040d */
[----:B------:R3:W-:Y:S04]  /*0dc0*/  STS.U16 [R3+UR13+0xb00], R46 ;  /* 0x000b002e03007988 */ /* 0x0007e8000800040d */
[----:B------:R3:W-:Y:S01]  /*0dd0*/  STS.U16 [R3+UR13+0xf00], R62 ;  /* 0x000f003e03007988 */ /* 0x0007e2000800040d */
[----:B-1----:R-:W-:-:S03]  /*0de0*/  MOV R8, 0x3f800000 ;  /* 0x3f80000000087802 */ /* 0x002fc60000000f00 */
[----:B------:R3:W-:Y:S01]  /*0df0*/  STS.U16 [R17+UR13+0x380], R16 ;  /* 0x0003801011007988 */ /* 0x0007e2000800040d */
[----:B0-----:R-:W-:-:S03]  /*0e00*/  MOV R9, 0xff800000 ;  /* 0xff80000000097802 */ /* 0x001fc60000000f00 */
[----:B------:R3:W-:Y:S01]  /*0e10*/  STS.U16 [R17+UR13+0x780], R32 ;  /* 0x0007802011007988 */ /* 0x0007e2000800040d */
[----:B--2---:R-:W-:-:S03]  /*0e20*/  MOV R7, 0x3f800000 ;  /* 0x3f80000000077802 */ /* 0x004fc60000000f00 */
[----:B------:R3:W-:Y:S01]  /*0e30*/  STS.U16 [R17+UR13+0xb80], R48 ;  /* 0x000b803011007988 */ /* 0x0007e2000800040d */
[----:B------:R-:W-:-:S03]  /*0e40*/  MOV R6, 0x3f800000 ;  /* 0x3f80000000067802 */ /* 0x000fc60000000f00 */
[----:B------:R3:W-:Y:S01]  /*0e50*/  STS.U16 [R17+UR13+0xf80], R2 ;  /* 0x000f800211007988 */ /* 0x0007e2000800040d */
[----:B------:R-:W-:Y:S01]  /*0e60*/  MOV R5, 0x3f800000 ;  /* 0x3f80000000057802 */ /* 0x000fe20000000f00 */
[----:B------:R-:W-:Y:S06]  /*0e70*/  @!P0 BRA `(.L_x_0) ;  /* 0x0000005400588947 */ /* 0x000fec0003800000 */
[----:B------:R-:W-:Y:S01]  /*0e80*/  SHF.L.U32 R10, R0, 0x1, RZ ;  /* 0x00000001000a7819 */ /* 0x000fe200000006ff */
[----:B------:R-:W-:Y:S01]  /*0e90*/  ULDC.64 UR6, c[0x0][0x250] ;  /* 0x0000940000067ab9 */ /* 0x000fe20000000a00 */
[C---:B------:R-:W-:Y:S01]  /*0ea0*/  LOP3.LUT R0, R184.reuse, 0x1f, RZ, 0xc0, !PT ;  /* 0x0000001fb8007812 */ /* 0x040fe200078ec0ff */
[----:B------:R-:W-:Y:S01]  /*0eb0*/  UIMAD UR6, UR16, UR6, URZ ;  /* 0x00000006100672a4 */ /* 0x000fe2000f8e023f */
[----:B---3--:R-:W-:Y:S01]  /*0ec0*/  LOP3.LUT R2, R184, 0x7f, RZ, 0xc0, !PT ;  /* 0x0000007fb8027812 */ /* 0x008fe200078ec0ff */
[----:B------:R-:W-:Y:S01]  /*0ed0*/  ULDC UR4, c[0x0][0x258] ;  /* 0x0000960000047ab9 */ /* 0x000fe20000000800 */
[----:B------:R-:W-:Y:S01]  /*0ee0*/  ULDC.64 UR8, c[0x0][0x260] ;  /* 0x0000980000087ab9 */ /* 0x000fe20000000a00 */
[----:B------:R-:W-:Y:S01]  /*0ef0*/  IMAD R0, R0, UR4, RZ ;  /* 0x0000000400007c24 */ /* 0x000fe2000f8e02ff */
[----:B------:R-:W-:Y:S01]  /*0f00*/  USHF.L.U32 UR4, UR6, 0x1, URZ ;  /* 0x0000000106047899 */ /* 0x000fe2000800063f */
[----:B------:R-:W-:Y:S01]  /*0f10*/  LOP3.LUT P0, RZ, R184, 0x80, RZ, 0xc0, !PT ;  /* 0x00000080b8ff7812 */ /* 0x000fe2000780c0ff */
[----:B------:R-:W-:Y:S01]  /*0f20*/  UIMAD UR10, UR16, UR8, URZ ;  /* 0x00000008100a72a4 */ /* 0x000fe2000f8e023f */
[----:B------:R-:W-:Y:S01]  /*0f30*/  IMAD R3, R2, UR9, RZ ;  /* 0x0000000902037c24 */ /* 0x000fe2000f8e02ff */
[----:B------:R-:W-:Y:S01]  /*0f40*/  SHF.L.U32 R2, R0, 0x1, RZ ;  /* 0x0000000100027819 */ /* 0x000fe200000006ff */
[----:B------:R-:W-:Y:S01]  /*0f50*/  ULDC.64 UR14, c[0x0][0x218] ;  /* 0x00008600000e7ab9 */ /* 0x000fe20000000a00 */
[----:B------:R-:W-:Y:S01]  /*0f60*/  USHF.L.U32 UR5, UR10, 0x1, URZ ;  /* 0x000000010a057899 */ /* 0x000fe2000800063f */
[----:B------:R-:W-:Y:S01]  /*0f70*/  SEL R4, RZ, 0x90, !P0 ;  /* 0x00000090ff047807 */ /* 0x000fe20004000000 */
[----:B------:R-:W-:Y:S01]  /*0f80*/  UIMAD.WIDE UR10, UR10, 0x2, URZ ;  /* 0x000000020a0a78a5 */ /* 0x000fe2000f8e023f */
[----:B------:R-:W-:Y:S01]  /*0f90*/  MOV R205, UR4 ;  /* 0x0000000400cd7c02 */ /* 0x000fe20008000f00 */
[----:B------:R-:W0:Y:S01]  /*0fa0*/  LDC R27, c[0x0][0x268] ;  /* 0x00009a00ff1b7b82 */ /* 0x000e220000000800 */
[----:B------:R-:W-:Y:S01]  /*0fb0*/  LOP3.LUT R6, R4, 0x7e, R13, 0x78, !PT ;  /* 0x0000007e04067812 */ /* 0x000fe200078e780d */
[----:B------:R-:W-:Y:S01]  /*0fc0*/  ULDC.64 UR18, c[0x0][0x220] ;  /* 0x0000880000127ab9 */ /* 0x000fe20000000a00 */
[----:B------:R-:W-:Y:S01]  /*0fd0*/  IADD3 R205, P0, P1, R2, UR14, R205 ;  /* 0x0000000e02cd7c10 */ /* 0x000fe2000f91e0cd */
[----:B------:R-:W-:Y:S01]  /*0fe0*/  IMAD.HI R0, R0, 0x2, RZ ;  /* 0x0000000200007827 */ /* 0x000fe200078e02ff */
[C---:B------:R-:W-:Y:S01]  /*0ff0*/  SHF.L.U32 R4, R3.reuse, 0x1, RZ ;  /* 0x0000000103047819 */ /* 0x040fe200000006ff */
[----:B------:R-:W-:Y:S01]  /*1000*/  UIADD3 UR10, UR13, 0x4000, URZ ;  /* 0x000040000d0a7890 */ /* 0x000fe2000fffe03f */
[----:B------:R-:W-:Y:S01]  /*1010*/  MOV R19, UR5 ;  /* 0x0000000500137c02 */ /* 0x000fe20008000f00 */
[----:B------:R-:W-:Y:S01]  /*1020*/  IMAD.HI R3, R3, 0x2, RZ ;  /* 0x0000000203037827 */ /* 0x000fe200078e02ff */
[--C-:B------:R-:W-:Y:S01]  /*1030*/  SHF.R.U32.HI R2, RZ, 0x5, R184.reuse ;  /* 0x00000005ff027819 */ /* 0x100fe200000116b8 */
[----:B------:R-:W-:Y:S01]  /*1040*/  UIMAD.WIDE UR4, UR6, 0x2, URZ ;  /* 0x00000002060478a5 */ /* 0x000fe2000f8e023f */
[----:B------:R-:W-:Y:S01]  /*1050*/  IADD3 R19, P2, P3, R4, UR18, R19 ;  /* 0x0000001204137c10 */ /* 0x000fe2000fb5e013 */
[----:B------:R-:W-:Y:S01]  /*1060*/  USHF.R.U32.HI UR10, URZ, 0x4, UR10 ;  /* 0x000000043f0a7899 */ /* 0x000fe2000801160a */
[----:B------:R-:W-:Y:S01]  /*1070*/  SGXT.U32 R2, R2, 0x3 ;  /* 0x000000030202781a */ /* 0x000fe20000000000 */
[----:B------:R-:W-:Y:S01]  /*1080*/  UMOV UR6, URZ ;  /* 0x0000003f00067c82 */ /* 0x000fe20008000000 */
[----:B------:R-:W-:Y:S01]  /*1090*/  MOV R4, UR11 ;  /* 0x0000000b00047c02 */ /* 0x000fe20008000f00 */
[----:B------:R-:W-:Y:S01]  /*10a0*/  USGXT.U32 UR10, UR10, 0xe ;  /* 0x0000000e0a0a789a */ /* 0x000fe20008000000 */
[----:B------:R-:W-:Y:S01]  /*10b0*/  SHF.R.U32.HI R5, RZ, 0x5, R184 ;  /* 0x00000005ff057819 */ /* 0x000fe200000116b8 */
[----:B------:R-:W-:Y:S01]  /*10c0*/  IMAD R2, R2, UR7, RZ ;  /* 0x0000000702027c24 */ /* 0x000fe2000f8e02ff */
[----:B------:R-:W-:Y:S01]  /*10d0*/  IADD3.X R25, R3, UR19, R4, P2, P3 ;  /* 0x0000001303197c10 */ /* 0x000fe200097e6404 */
[----:B------:R-:W-:Y:S01]  /*10e0*/  UIADD3 UR14, UP0, UR10, 0x2, URZ ;  /* 0x000000020a0e7890 */ /* 0x000fe2000ff1e03f */
[----:B------:R-:W-:Y:S01]  /*10f0*/  MOV R3, UR7 ;  /* 0x0000000700037c02 */ /* 0x000fe20008000f00 */
[----:B------:R-:W-:Y:S01]  /*1100*/  UMOV UR42, 0xfffffffe ;  /* 0xfffffffe002a7882 */ /* 0x000fe20000000000 */
[----:B------:R-:W-:Y:S01]  /*1110*/  SHF.R.U32.HI R11, RZ, 0x2, R11 ;  /* 0x00000002ff0b7819 */ /* 0x000fe2000001160b */
[----:B------:R-:W-:Y:S01]  /*1120*/  UMOV UR43, 0x7fffffdf ;  /* 0x7fffffdf002b7882 */ /* 0x000fe20000000000 */
[----:B------:R-:W-:-:S02]  /*1130*/  R2UR UR8, R5 ;  /* 0x00000000050872ca */ /* 0x000fc400000e0000 */
[----:B------:R-:W-:Y:S02]  /*1140*/  CS2R R168, SRZ ;  /* 0x0000000000a87805 */ /* 0x000fe4000001ff00 */
[----:B------:R-:W-:Y:S02]  /*1150*/  MOV R21, UR5 ;  /* 0x0000000500157c02 */ /* 0x000fe40008000f00 */
[----:B------:R-:W-:Y:S02]  /*1160*/  CS2R R170, SRZ ;  /* 0x0000000000aa7805 */ /* 0x000fe4000001ff00 */
[----:B------:R-:W-:Y:S02]  /*1170*/  SHF.R.U32.HI R5, RZ, 0x7, R184 ;  /* 0x00000007ff057819 */ /* 0x000fe400000116b8 */
[----:B------:R-:W-:Y:S02]  /*1180*/  CS2R R172, SRZ ;  /* 0x0000000000ac7805 */ /* 0x000fe4000001ff00 */
[----:B------:R-:W-:-:S02]  /*1190*/  MOV R4, UR7 ;  /* 0x0000000700047c02 */ /* 0x000fc40008000f00 */
[----:B------:R-:W-:Y:S02]  /*11a0*/  CS2R R174, SRZ ;  /* 0x0000000000ae7805 */ /* 0x000fe4000001ff00 */
[----:B------:R-:W-:Y:S02]  /*11b0*/  LEA R3, R3, R2, 0x3 ;  /* 0x0000000203037211 */ /* 0x000fe400078e18ff */
[----:B------:R-:W-:Y:S02]  /*11c0*/  CS2R R176, SRZ ;  /* 0x0000000000b07805 */ /* 0x000fe4000001ff00 */
[----:B------:R-:W-:Y:S02]  /*11d0*/  LOP3.LUT R10, R10, R11, RZ, 0x3c, !PT ;  /* 0x0000000b0a0a7212 */ /* 0x000fe400078e3cff */
[----:B------:R-:W-:Y:S02]  /*11e0*/  CS2R R178, SRZ ;  /* 0x0000000000b27805 */ /* 0x000fe4000001ff00 */
[----:B------:R-:W-:Y:S01]  /*11f0*/  IADD3.X R21, R0, UR15, R21, P0, P1 ;  /* 0x0000000f00157c10 */ /* 0x000fe200087e2415 */
[----:B------:R-:W-:Y:S01]  /*1200*/  UIADD3.X UR15, UR6, 0x40000040, URZ, UP0, !UPT ;  /* 0x40000040060f7890 */ /* 0x000fe200087fe43f */
[----:B------:R-:W-:-:S02]  /*1210*/  SHF.L.U32 R11, R184, 0x6, RZ ;  /* 0x00000006b80b7819 */ /* 0x000fc400000006ff */
[----:B------:R-:W-:Y:S02]  /*1220*/  CS2R R180, SRZ ;  /* 0x0000000000b47805 */ /* 0x000fe4000001ff00 */
[----:B------:R-:W-:Y:S02]  /*1230*/  SGXT.U32 R0, R5, 0x1 ;  /* 0x000000010500781a */ /* 0x000fe40000000000 */
[----:B------:R-:W-:Y:S02]  /*1240*/  CS2R R182, SRZ ;  /* 0x0000000000b67805 */ /* 0x000fe4000001ff00 */
[----:B------:R-:W-:Y:S02]  /*1250*/  MOV R5, UR7 ;  /* 0x0000000700057c02 */ /* 0x000fe40008000f00 */
[----:B------:R-:W-:Y:S02]  /*1260*/  CS2R R152, SRZ ;  /* 0x0000000000987805 */ /* 0x000fe4000001ff00 */
[----:B------:R-:W-:Y:S01]  /*1270*/  LEA R4, R4, R3, 0x3 ;  /* 0x0000000304047211 */ /* 0x000fe200078e18ff */
[----:B0-----:R-:W-:Y:S01]  /*1280*/  IMAD R9, R0, R27, RZ ;  /* 0x0000001b00097224 */ /* 0x001fe200078e02ff */
[----:B------:R-:W-:-:S02]  /*1290*/  LOP3.LUT R11, R6, 0x1000, R11, 0xf8, !PT ;  /* 0x00001000060b7812 */ /* 0x000fc400078ef80b */
[----:B------:R-:W-:Y:S02]  /*12a0*/  CS2R R154, SRZ ;  /* 0x00000000009a7805 */ /* 0x000fe4000001ff00 */
[----:B------:R-:W-:Y:S02]  /*12b0*/  MOV R6, UR7 ;  /* 0x0000000700067c02 */ /* 0x000fe40008000f00 */
[----:B------:R-:W-:Y:S02]  /*12c0*/  CS2R R156, SRZ ;  /* 0x00000000009c7805 */ /* 0x000fe4000001ff00 */
[----:B------:R-:W-:Y:S02]  /*12d0*/  LEA R5, R5, R4, 0x3 ;  /* 0x0000000405057211 */ /* 0x000fe400078e18ff */
[----:B------:R-:W-:Y:S02]  /*12e0*/  CS2R R158, SRZ ;  /* 0x00000000009e7805 */ /* 0x000fe4000001ff00 */
[----:B------:R-:W-:-:S02]  /*12f0*/  MOV R7, UR7 ;  /* 0x0000000700077c02 */ /* 0x000fc40008000f00 */
[----:B------:R-:W-:Y:S02]  /*1300*/  CS2R R160, SRZ ;  /* 0x0000000000a07805 */ /* 0x000fe4000001ff00 */
[----:B------:R-:W-:Y:S01]  /*1310*/  LEA R0, R6, R5, 0x3 ;  /* 0x0000000506007211 */ /* 0x000fe200078e18ff */
[----:B------:R-:W-:Y:S01]  /*1320*/  UMOV UR11, URZ ;  /* 0x0000003f000b7c82 */ /* 0x000fe20008000000 */
[----:B------:R-:W-:Y:S02]  /*1330*/  MOV R15, UR7 ;  /* 0x00000007000f7c02 */ /* 0x000fe40008000f00 */
[----:B------:R-:W-:Y:S02]  /*1340*/  CS2R R162, SRZ ;  /* 0x0000000000a27805 */ /* 0x000fe4000001ff00 */
[----:B------:R-:W-:Y:S02]  /*1350*/  LEA R6, R7, R0, 0x3 ;  /* 0x0000000007067211 */ /* 0x000fe400078e18ff */
[----:B------:R-:W-:-:S02]  /*1360*/  CS2R R164, SRZ ;  /* 0x0000000000a47805 */ /* 0x000fc4000001ff00 */
[----:B------:R-:W-:Y:S02]  /*1370*/  MOV R8, UR7 ;  /* 0x0000000700087c02 */ /* 0x000fe40008000f00 */
[----:B------:R-:W-:Y:S02]  /*1380*/  CS2R R166, SRZ ;  /* 0x0000000000a67805 */ /* 0x000fe4000001ff00 */
[----:B------:R-:W-:Y:S01]  /*1390*/  LEA R7, R15, R6, 0x3 ;  /* 0x000000060f077211 */ /* 0x000fe200078e18ff */
[----:B------:R-:W-:Y:S01]  /*13a0*/  UIADD3.64 UR42, UR10, -UR42, URZ ;  /* 0x8000002a0a2a7297 */ /* 0x000fe2000fffe03f */
[----:B------:R-:W-:Y:S01]  /*13b0*/  LEA R188, P0, R2, R205, 0x1 ;  /* 0x000000cd02bc7211 */ /* 0x000fe200078008ff */
[----:B------:R-:W-:Y:S01]  /*13c0*/  UMOV UR4, URZ ;  /* 0x0000003f00047c82 */ /* 0x000fe20008000000 */
[----:B------:R-:W-:Y:S01]  /*13d0*/  MOV R17, UR7 ;  /* 0x0000000700117c02 */ /* 0x000fe20008000f00 */
[----:B------:R-:W-:Y:S01]  /*13e0*/  UMOV UR5, URZ ;  /* 0x0000003f00057c82 */ /* 0x000fe20008000000 */
[----:B------:R-:W-:Y:S01]  /*13f0*/  LEA R8, R8, R7, 0x3 ;  /* 0x0000000708087211 */ /* 0x000fe200078e18ff */
[----:B------:R-:W-:Y:S01]  /*1400*/  UIADD3.64 UR18, UR14, 0x2, URZ ;  /* 0x000000020e127897 */ /* 0x000fe2000fffe03f */
[----:B------:R-:W-:Y:S01]  /*1410*/  LEA R186, P1, R3, R205, 0x1 ;  /* 0x000000cd03ba7211 */ /* 0x000fe200078208ff */
[----:B------:R-:W-:Y:S01]  /*1420*/  UIADD3.64 UR22, UR14, 0x4, URZ ;  /* 0x000000040e167897 */ /* 0x000fe2000fffe03f */
[----:B------:R-:W-:Y:S01]  /*1430*/  LEA.HI.X.SX32 R189, R2, R21, 0x1, P0 ;  /* 0x0000001502bd7211 */ /* 0x000fe200000f0eff */
[----:B------:R-:W-:Y:S01]  /*1440*/  UIADD3.64 UR26, UR14, 0xfe, URZ ;  /* 0x000000fe0e1a7897 */ /* 0x000fe2000fffe03f */
[----:B------:R-:W-:Y:S01]  /*1450*/  MOV R23, UR7 ;  /* 0x0000000700177c02 */ /* 0x000fe20008000f00 */
[----:B------:R-:W-:Y:S01]  /*1460*/  UIADD3.64 UR30, UR14, 0x100, URZ ;  /* 0x000001000e1e7897 */ /* 0x000fe2000fffe03f */
[----:B------:R-:W-:Y:S01]  /*1470*/  LEA R2, R17, R8, 0x3 ;  /* 0x0000000811027211 */ /* 0x000fe200078e18ff */
[----:B------:R0:W-:Y:S01]  /*1480*/  STL.64 [R1+0x18], R188 ;  /* 0x000018bc01007387 */ /* 0x0001e20000100a00 */
[-C--:B------:R-:W-:Y:S01]  /*1490*/  LEA R248, P0, R5, R205.reuse, 0x1 ;  /* 0x000000cd05f87211 */ /* 0x080fe200078008ff */
[----:B------:R-:W-:Y:S01]  /*14a0*/  UIADD3.64 UR34, UR14, 0x102, URZ ;  /* 0x000001020e227897 */ /* 0x000fe2000fffe03f */
[C---:B------:R-:W-:Y:S01]  /*14b0*/  LEA R184, P2, R4.reuse, R205, 0x1 ;  /* 0x000000cd04b87211 */ /* 0x040fe200078408ff */
[----:B------:R-:W-:Y:S01]  /*14c0*/  UIADD3.64 UR38, UR14, 0x104, URZ ;  /* 0x000001040e267897 */ /* 0x000fe2000fffe03f */
[-C--:B------:R-:W-:Y:S01]  /*14d0*/  LEA.HI.X.SX32 R187, R3, R21.reuse, 0x1, P1 ;  /* 0x0000001503bb7211 */ /* 0x080fe200008f0eff */
[----:B------:R-:W-:Y:S01]  /*14e0*/  ULDC UR17, c[0x0][0x238] ;  /* 0x00008e0000117ab9 */ /* 0x000fe20000000800 */
[----:B------:R-:W-:Y:S01]  /*14f0*/  MOV R18, UR7 ;  /* 0x0000000700127c02 */ /* 0x000fe20008000f00 */
[----:B------:R-:W-:Y:S01]  /*1500*/  UMOV UR46, UR10 ;  /* 0x0000000a002e7c82 */ /* 0x000fe20008000000 */
[----:B------:R-:W-:Y:S01]  /*1510*/  LEA R3, R23, R2, 0x3 ;  /* 0x0000000217037211 */ /* 0x000fe200078e18ff */
[----:B------:R1:W-:Y:S01]  /*1520*/  STL.64 [R1+0x10], R186 ;  /* 0x000010ba01007387 */ /* 0x0003e20000100a00 */
[-C--:B------:R-:W-:Y:S01]  /*1530*/  LEA.HI.X.SX32 R249, R5, R21.reuse, 0x1, P0 ;  /* 0x0000001505f97211 */ /* 0x080fe200000f0eff */
[----:B------:R-:W-:Y:S01]  /*1540*/  UMOV UR47, 0x80000020 ;  /* 0x80000020002f7882 */ /* 0x000fe20000000000 */
[----:B------:R-:W-:Y:S01]  /*1550*/  LEA.HI.X.SX32 R185, R4, R21, 0x1, P2 ;  /* 0x0000001504b97211 */ /* 0x000fe200010f0eff */
[----:B------:R-:W-:Y:S01]  /*1560*/  UMOV UR11, 0x40000040 ;  /* 0x40000040000b7882 */ /* 0x000fe20000000000 */
[----:B------:R-:W-:-:S02]  /*1570*/  LEA R244, P0, R0, R205, 0x1 ;  /* 0x000000cd00f47211 */ /* 0x000fc400078008ff */
[----:B------:R-:W-:Y:S01]  /*1580*/  MOV R29, UR7 ;  /* 0x00000007001d7c02 */ /* 0x000fe20008000f00 */
[----:B------:R2:W-:Y:S01]  /*1590*/  STL.64 [R1+0x8], R184 ;  /* 0x000008b801007387 */ /* 0x0005e20000100a00 */
[----:B------:R-:W-:Y:S02]  /*15a0*/  LEA R4, R18, R3, 0x3 ;  /* 0x0000000312047211 */ /* 0x000fe400078e18ff */
[----:B------:R-:W-:Y:S02]  /*15b0*/  LEA.HI.X.SX32 R245, R0, R21, 0x1, P0 ;  /* 0x0000001500f57211 */ /* 0x000fe400000f0eff */
[----:B------:R-:W-:Y:S02]  /*15c0*/  MOV R31, UR7 ;  /* 0x00000007001f7c02 */ /* 0x000fe40008000f00 */
[----:B------:R-:W-:Y:S02]  /*15d0*/  LEA R0, R29, R4, 0x3 ;  /* 0x000000041d007211 */ /* 0x000fe400078e18ff */
[----:B------:R-:W-:-:S02]  /*15e0*/  LEA R12, R27, R9, 0x1 ;  /* 0x000000091b0c7211 */ /* 0x000fc400078e08ff */
[-C--:B------:R-:W-:Y:S02]  /*15f0*/  LEA R218, P2, R2, R205.reuse, 0x1 ;  /* 0x000000cd02da7211 */ /* 0x080fe400078408ff */
[----:B------:R-:W-:Y:S02]  /*1600*/  MOV R20, UR7 ;  /* 0x0000000700147c02 */ /* 0x000fe40008000f00 */
[----:B------:R-:W-:Y:S02]  /*1610*/  LEA R5, R31, R0, 0x3 ;  /* 0x000000001f057211 */ /* 0x000fe400078e18ff */
[----:B------:R-:W-:Y:S02]  /*1620*/  LEA R13, R27, R12, 0x1 ;  /* 0x0000000c1b0d7211 */ /* 0x000fe400078e08ff */
[----:B------:R-:W-:Y:S02]  /*1630*/  LEA R240, P1, R6, R205, 0x1 ;  /* 0x000000cd06f07211 */ /* 0x000fe400078208ff */
[----:B------:R-:W-:-:S02]  /*1640*/  LEA.HI.X.SX32 R219, R2, R21, 0x1, P2 ;  /* 0x0000001502db7211 */ /* 0x000fc400010f0eff */
[----:B------:R-:W-:Y:S02]  /*1650*/  MOV R33, UR7 ;  /* 0x0000000700217c02 */ /* 0x000fe40008000f00 */
[----:B------:R-:W-:Y:S02]  /*1660*/  LEA R2, R20, R5, 0x3 ;  /* 0x0000000514027211 */ /* 0x000fe400078e18ff */
[----:B------:R-:W-:Y:S02]  /*1670*/  LEA R14, R27, R13, 0x1 ;  /* 0x0000000d1b0e7211 */ /* 0x000fe400078e08ff */
[----:B------:R-:W-:Y:S02]  /*1680*/  LEA.HI.X.SX32 R241, R6, R21, 0x1, P1 ;  /* 0x0000001506f17211 */ /* 0x000fe400008f0eff */
[----:B------:R-:W-:Y:S02]  /*1690*/  LEA R212, P2, R0, R205, 0x1 ;  /* 0x000000cd00d47211 */ /* 0x000fe400078408ff */
[----:B------:R-:W-:-:S02]  /*16a0*/  MOV R35, UR7 ;  /* 0x0000000700237c02 */ /* 0x000fc40008000f00 */
[----:B------:R-:W-:Y:S02]  /*16b0*/  LEA R6, R33, R2, 0x3 ;  /* 0x0000000221067211 */ /* 0x000fe400078e18ff */
[----:B------:R-:W-:Y:S02]  /*16c0*/  LEA R15, R27, R14, 0x1 ;  /* 0x0000000e1b0f7211 */ /* 0x000fe400078e08ff */
[-C--:B------:R-:W-:Y:S02]  /*16d0*/  LEA R222, P0, R7, R205.reuse, 0x1 ;  /* 0x000000cd07de7211 */ /* 0x080fe400078008ff */
[----:B------:R-:W-:Y:S02]  /*16e0*/  LEA R220, P1, R8, R205, 0x1 ;  /* 0x000000cd08dc7211 */ /* 0x000fe400078208ff */
[----:B------:R-:W-:Y:S02]  /*16f0*/  LEA.HI.X.SX32 R213, R0, R21, 0x1, P2 ;  /* 0x0000001500d57211 */ /* 0x000fe400010f0eff */
[----:B------:R-:W-:-:S02]  /*1700*/  LEA R0, R35, R6, 0x3 ;  /* 0x0000000623007211 */ /* 0x000fc400078e18ff */
[----:B------:R-:W-:Y:S02]  /*1710*/  LEA R16, R27, R15, 0x1 ;  /* 0x0000000f1b107211 */ /* 0x000fe400078e08ff */
[-C--:B------:R-:W-:Y:S02]  /*1720*/  LEA.HI.X.SX32 R223, R7, R21.reuse, 0x1, P0 ;  /* 0x0000001507df7211 */ /* 0x080fe400000f0eff */
[----:B------:R-:W-:Y:S02]  /*1730*/  LEA.HI.X.SX32 R221, R8, R21, 0x1, P1 ;  /* 0x0000001508dd7211 */ /* 0x000fe400008f0eff */
[-C--:B------:R-:W-:Y:S02]  /*1740*/  LEA R216, P0, R3, R205.reuse, 0x1 ;  /* 0x000000cd03d87211 */ /* 0x080fe400078008ff */
[-C--:B------:R-:W-:Y:S02]  /*1750*/  LEA R214, P1, R4, R205.reuse, 0x1 ;  /* 0x000000cd04d67211 */ /* 0x080fe400078208ff */
[----:B------:R-:W-:-:S02]  /*1760*/  LEA R204, P3, R0, R205, 0x1 ;  /* 0x000000cd00cc7211 */ /* 0x000fc400078608ff */
[----:B------:R-:W-:Y:S02]  /*1770*/  LEA R17, R27, R16, 0x1 ;  /* 0x000000101b117211 */ /* 0x000fe400078e08ff */
[-C--:B------:R-:W-:Y:S02]  /*1780*/  LEA.HI.X.SX32 R217, R3, R21.reuse, 0x1, P0 ;  /* 0x0000001503d97211 */ /* 0x080fe400000f0eff */
[----:B------:R-:W-:Y:S02]  /*1790*/  LEA.HI.X.SX32 R215, R4, R21, 0x1, P1 ;  /* 0x0000001504d77211 */ /* 0x000fe400008f0eff */
[-C--:B------:R-:W-:Y:S02]  /*17a0*/  LEA R210, P0, R5, R205.reuse, 0x1 ;  /* 0x000000cd05d27211 */ /* 0x080fe400078008ff */
[-C--:B------:R-:W-:Y:S02]  /*17b0*/  LEA R208, P1, R2, R205.reuse, 0x1 ;  /* 0x000000cd02d07211 */ /* 0x080fe400078208ff */
[----:B------:R-:W-:-:S02]  /*17c0*/  LEA R206, P2, R6, R205, 0x1 ;  /* 0x000000cd06ce7211 */ /* 0x000fc400078408ff */
[----:B------:R-:W-:Y:S02]  /*17d0*/  LEA.HI.X.SX32 R205, R0, R21, 0x1, P3 ;  /* 0x0000001500cd7211 */ /* 0x000fe400018f0eff */
[C---:B------:R-:W-:Y:S02]  /*17e0*/  LEA R0, R27.reuse, R17, 0x1 ;  /* 0x000000111b007211 */ /* 0x040fe400078e08ff */
[----:B------:R-:W-:Y:S02]  /*17f0*/  LEA.HI.X.SX32 R209, R2, R21, 0x1, P1 ;  /* 0x0000001502d17211 */ /* 0x000fe400008f0eff */
[C---:B------:R-:W-:Y:S02]  /*1800*/  LEA R2, R27.reuse, R0, 0x1 ;  /* 0x000000001b027211 */ /* 0x040fe400078e08ff */
[----:B------:R-:W-:Y:S02]  /*1810*/  LEA R200, P1, R12, R19, 0x1 ;  /* 0x000000130cc87211 */ /* 0x000fe400078208ff */
[----:B------:R-:W-:-:S02]  /*1820*/  LEA R3, R27, R2, 0x1 ;  /* 0x000000021b037211 */ /* 0x000fc400078e08ff */
[-C--:B------:R-:W-:Y:S02]  /*1830*/  LEA.HI.X.SX32 R211, R5, R21.reuse, 0x1, P0 ;  /* 0x0000001505d37211 */ /* 0x080fe400000f0eff */
[----:B------:R-:W-:Y:S02]  /*1840*/  LEA.HI.X.SX32 R207, R6, R21, 0x1, P2 ;  /* 0x0000001506cf7211 */ /* 0x000fe400010f0eff */
[----:B------:R-:W-:Y:S02]  /*1850*/  LEA R202, P0, R9, R19, 0x1 ;  /* 0x0000001309ca7211 */ /* 0x000fe400078008ff */
[----:B------:R-:W-:Y:S02]  /*1860*/  LEA R4, R27, R3, 0x1 ;  /* 0x000000031b047211 */ /* 0x000fe400078e08ff */
[----:B------:R-:W-:Y:S02]  /*1870*/  LEA R198, P2, R13, R19, 0x1 ;  /* 0x000000130dc67211 */ /* 0x000fe400078408ff */
[----:B------:R-:W-:-:S02]  /*1880*/  LEA.HI.X.SX32 R201, R12, R25, 0x1, P1 ;  /* 0x000000190cc97211 */ /* 0x000fc400008f0eff */
[----:B------:R-:W-:Y:S02]  /*1890*/  LEA R194, P1, R15, R19, 0x1 ;  /* 0x000000130fc27211 */ /* 0x000fe400078208ff */
[-C--:B------:R-:W-:Y:S02]  /*18a0*/  LEA.HI.X.SX32 R203, R9, R25.reuse, 0x1, P0 ;  /* 0x0000001909cb7211 */ /* 0x080fe400000f0eff */
[----:B------:R-:W-:Y:S02]  /*18b0*/  LEA R5, R27, R4, 0x1 ;  /* 0x000000041b057211 */ /* 0x000fe400078e08ff */
[----:B------:R-:W-:Y:S02]  /*18c0*/  LEA.HI.X.SX32 R199, R13, R25, 0x1, P2 ;  /* 0x000000190dc77211 */ /* 0x000fe400010f0eff */
[-C--:B------:R-:W-:Y:S02]  /*18d0*/  LEA R196, P0, R14, R19.reuse, 0x1 ;  /* 0x000000130ec47211 */ /* 0x080fe400078008ff */
[----:B------:R-:W-:-:S02]  /*18e0*/  LEA R192, P2, R16, R19, 0x1 ;  /* 0x0000001310c07211 */ /* 0x000fc400078408ff */
[----:B------:R-:W-:Y:S02]  /*18f0*/  LEA.HI.X.SX32 R195, R15, R25, 0x1, P1 ;  /* 0x000000190fc37211 */ /* 0x000fe400008f0eff */
[----:B0-----:R-:W-:Y:S02]  /*1900*/  LEA R188, P1, R0, R19, 0x1 ;  /* 0x0000001300bc7211 */ /* 0x001fe400078208ff */
[----:B------:R-:W-:Y:S02]  /*1910*/  LEA R6, R27, R5, 0x1 ;  /* 0x000000051b067211 */ /* 0x000fe400078e08ff */
[-C--:B------:R-:W-:Y:S02]  /*1920*/  LEA.HI.X.SX32 R197, R14, R25.reuse, 0x1, P0 ;  /* 0x000000190ec57211 */ /* 0x080fe400000f0eff */
[----:B------:R-:W-:Y:S02]  /*1930*/  LEA.HI.X.SX32 R193, R16, R25, 0x1, P2 ;  /* 0x0000001910c17211 */ /* 0x000fe400010f0eff */
[----:B------:R-:W-:-:S02]  /*1940*/  LEA R190, P0, R17, R19, 0x1 ;  /* 0x0000001311be7211 */ /* 0x000fc400078008ff */
[----:B-1----:R-:W-:Y:S02]  /*1950*/  LEA R186, P2, R2, R19, 0x1 ;  /* 0x0000001302ba7211 */ /* 0x002fe400078408ff */
[-C--:B------:R-:W-:Y:S02]  /*1960*/  LEA.HI.X.SX32 R189, R0, R25.reuse, 0x1, P1 ;  /* 0x0000001900bd7211 */ /* 0x080fe400008f0eff */
[----:B------:R-:W-:Y:S02]  /*1970*/  LEA R0, R27, R6, 0x1 ;  /* 0x000000061b007211 */ /* 0x000fe400078e08ff */
[-C--:B------:R-:W-:Y:S02]  /*1980*/  LEA.HI.X.SX32 R191, R17, R25.reuse, 0x1, P0 ;  /* 0x0000001911bf7211 */ /* 0x080fe400000f0eff */
[----:B------:R-:W-:Y:S02]  /*1990*/  LEA.HI.X.SX32 R187, R2, R25, 0x1, P2 ;  /* 0x0000001902bb7211 */ /* 0x000fe400010f0eff */
[----:B--2---:R-:W-:-:S02]  /*19a0*/  LEA R184, P0, R3, R19, 0x1 ;  /* 0x0000001303b87211 */ /* 0x004fc400078008ff */
[----:B------:R-:W-:Y:S02]  /*19b0*/  LEA R2, R27, R0, 0x1 ;  /* 0x000000001b027211 */ /* 0x000fe400078e08ff */
[CC--:B------:R-:W-:Y:S02]  /*19c0*/  LEA R22, P1, R4.reuse, R19.reuse, 0x1 ;  /* 0x0000001304167211 */ /* 0x0c0fe400078208ff */
[----:B------:R-:W-:Y:S02]  /*19d0*/  LEA R20, P2, R5, R19, 0x1 ;  /* 0x0000001305147211 */ /* 0x000fe400078408ff */
[-C--:B------:R-:W-:Y:S02]  /*19e0*/  LEA.HI.X.SX32 R185, R3, R25.reuse, 0x1, P0 ;  /* 0x0000001903b97211 */ /* 0x080fe400000f0eff */
[----:B------:R-:W-:Y:S02]  /*19f0*/  LEA R3, R27, R2, 0x1 ;  /* 0x000000021b037211 */ /* 0x000fe400078e08ff */
[----:B------:R-:W-:-:S02]  /*1a00*/  LEA.HI.X.SX32 R23, R4, R25, 0x1, P1 ;  /* 0x0000001904177211 */ /* 0x000fc400008f0eff */
[----:B------:R-:W-:Y:S02]  /*1a10*/  LEA.HI.X.SX32 R21, R5, R25, 0x1, P2 ;  /* 0x0000001905157211 */ /* 0x000fe400010f0eff */
[-C--:B------:R-:W-:Y:S02]  /*1a20*/  LEA R18, P0, R6, R19.reuse, 0x1 ;  /* 0x0000001306127211 */ /* 0x080fe400078008ff */
[-C--:B------:R-:W-:Y:S02]  /*1a30*/  LEA R16, P1, R0, R19.reuse, 0x1 ;  /* 0x0000001300107211 */ /* 0x080fe400078208ff */
[-C--:B------:R-:W-:Y:S02]  /*1a40*/  LEA R14, P2, R2, R19.reuse, 0x1 ;  /* 0x00000013020e7211 */ /* 0x080fe400078408ff */
[----:B------:R-:W-:Y:S02]  /*1a50*/  LEA R12, P3, R3, R19, 0x1 ;  /* 0x00000013030c7211 */ /* 0x000fe400078608ff */
[----:B------:R-:W-:-:S02]  /*1a60*/  LEA.HI.X.SX32 R19, R6, R25, 0x1, P0 ;  /* 0x0000001906137211 */ /* 0x000fc400000f0eff */
[-C--:B------:R-:W-:Y:S02]  /*1a70*/  LEA.HI.X.SX32 R17, R0, R25.reuse, 0x1, P1 ;  /* 0x0000001900117211 */ /* 0x080fe400008f0eff */
[-C--:B------:R-:W-:Y:S02]  /*1a80*/  LEA.HI.X.SX32 R15, R2, R25.reuse, 0x1, P2 ;  /* 0x00000019020f7211 */ /* 0x080fe400010f0eff */
[----:B------:R-:W-:Y:S02]  /*1a90*/  LEA.HI.X.SX32 R13, R3, R25, 0x1, P3 ;  /* 0x00000019030d7211 */ /* 0x000fe400018f0eff */
[----:B------:R-:W-:Y:S02]  /*1aa0*/  MOV R0, 0xff800000 ;  /* 0xff80000000007802 */ /* 0x000fe40000000f00 */
[----:B------:R-:W-:Y:S02]  /*1ab0*/  MOV R8, 0x3f800000 ;  /* 0x3f80000000087802 */ /* 0x000fe40000000f00 */
[----:B------:R-:W-:-:S02]  /*1ac0*/  MOV R7, 0x3f800000 ;  /* 0x3f80000000077802 */ /* 0x000fc40000000f00 */
[----:B------:R-:W-:Y:S02]  /*1ad0*/  MOV R6, 0x3f800000 ;  /* 0x3f80000000067802 */ /* 0x000fe40000000f00 */
[----:B------:R-:W-:Y:S02]  /*1ae0*/  MOV R5, 0x3f800000 ;  /* 0x3f80000000057802 */ /* 0x000fe40000000f00 */
[----:B------:R-:W-:Y:S02]  /*1af0*/  MOV R2, 0xff800000 ;  /* 0xff80000000027802 */ /* 0x000fe40000000f00 */
[----:B------:R-:W-:Y:S02]  /*1b00*/  MOV R3, 0xff800000 ;  /* 0xff80000000037802 */ /* 0x000fe40000000f00 */
[----:B------:R-:W-:Y:S02]  /*1b10*/  MOV R4, 0xff800000 ;  /* 0xff80000000047802 */ /* 0x000fe40000000f00 */
[----:B------:R-:W-:-:S02]  /*1b20*/  LOP3.LUT R225, R11, 0x20, RZ, 0x3c, !PT ;  /* 0x000000200be17812 */ /* 0x000fc400078e3cff */
[C---:B------:R-:W-:Y:S02]  /*1b30*/  LOP3.LUT R224, R11.reuse, 0x40, RZ, 0x3c, !PT ;  /* 0x000000400be07812 */ /* 0x040fe400078e3cff */
[----:B------:R-:W-:-:S07]  /*1b40*/  LOP3.LUT R9, R11, 0x60, RZ, 0x3c, !PT ;  /* 0x000000600b097812 */ /* 0x000fce00078e3cff */
.L_x_1:
[----:B------:R-:W2:Y:S04]  /*1b50*/  LDL.64 R228, [R1+0x18] ;  /* 0x0000180001e47983 */ /* 0x000ea80000100a00 */
[----:B------:R-:W3:Y:S04]  /*1b60*/  LDL.64 R226, [R1+0x10] ;  /* 0x0000100001e27983 */ /* 0x000ee80000100a00 */
[----:B------:R-:W4:Y:S01]  /*1b70*/  LDL.64 R224, [R1+0x8] ;  /* 0x0000080001e07983 */ /* 0x000f220000100a00 */
[----:B------:R-:W-:Y:S02]  /*1b80*/  MOV R24, UR4 ;  /* 0x0000000400187c02 */ /* 0x000fe40008000f00 */
[----:B------:R-:W-:-:S02]  /*1b90*/  MOV R26, UR4 ;  /* 0x00000004001a7c02 */ /* 0x000fc40008000f00 */
[----:B------:R-:W-:Y:S02]  /*1ba0*/  MOV R28, UR4 ;  /* 0x00000004001c7c02 */ /* 0x000fe40008000f00 */
[----:B------:R-:W-:Y:S02]  /*1bb0*/  MOV R31, UR4 ;  /* 0x00000004001f7c02 */ /* 0x000fe40008000f00 */
[----:B------:R-:W-:Y:S02]  /*1bc0*/  MOV R33, UR4 ;  /* 0x0000000400217c02 */ /* 0x000fe40008000f00 */
[----:B------:R-:W-:Y:S01]  /*1bd0*/  MOV R35, UR4 ;  /* 0x0000000400237c02 */ /* 0x000fe20008000f00 */
[----:B-----5:R-:W-:Y:S01]  /*1be0*/  IMAD.WIDE R30, R31, 0x2, R248 ;  /* 0x000000021f1e7825 */ /* 0x020fe200078e02f8 */
[----:B------:R-:W-:Y:S02]  /*1bf0*/  MOV R37, UR4 ;  /* 0x0000000400257c02 */ /* 0x000fe40008000f00 */
[----:B------:R-:W-:Y:S01]  /*1c00*/  MOV R39, UR4 ;  /* 0x0000000400277c02 */ /* 0x000fe20008000f00 */
[----:B------:R-:W-:Y:S01]  /*1c10*/  IMAD.WIDE R32, R33, 0x2, R244 ;  /* 0x0000000221207825 */ /* 0x000fe200078e02f4 */
[----:B------:R-:W-:Y:S01]  /*1c20*/  MOV R41, UR4 ;  /* 0x0000000400297c02 */ /* 0x000fe20008000f00 */
[----:B------:R-:W4:Y:S01]  /*1c30*/  LDG.E.U16 R31, desc[UR20][R30.64] ;  /* 0x000000141e1f7981 */ /* 0x000f22000c1e1500 */
        /* <DEDUP_REMOVED lines=13> */
[----:B------:R-:W-:-:S02]  /*1d10*/  IMAD.WIDE R40, R41, 0x2, R218 ;  /* 0x0000000229287825 */ /* 0x000fc400078e02da */
[----:B------:R-:W4:Y:S02]  /*1d20*/  LDG.E.U16 R39, desc[UR20][R38.64] ;  /* 0x0000001426277981 */ /* 0x000f24000c1e1500 */
[----:B------:R-:W-:Y:S02]  /*1d30*/  IMAD.WIDE R42, R43, 0x2, R216 ;  /* 0x000000022b2a7825 */ /* 0x000fe400078e02d8 */
[----:B------:R-:W4:Y:S02]  /*1d40*/  LDG.E.U16 R41, desc[UR20][R40.64] ;  /* 0x0000001428297981 */ /* 0x000f24000c1e1500 */
[----:B------:R-:W-:Y:S02]  /*1d50*/  IMAD.WIDE R44, R45, 0x2, R214 ;  /* 0x000000022d2c7825 */ /* 0x000fe400078e02d6 */
[----:B------:R-:W4:Y:S02]  /*1d60*/  LDG.E.U16 R43, desc[UR20][R42.64] ;  /* 0x000000142a2b7981 */ /* 0x000f24000c1e1500 */
[----:B------:R-:W-:Y:S01]  /*1d70*/  IMAD.WIDE R46, R47, 0x2, R212 ;  /* 0x000000022f2e7825 */ /* 0x000fe200078e02d4 */
[----:B------:R-:W-:Y:S01]  /*1d80*/  USHF.L.U32 UR24, UR8, 0x6, URZ ;  /* 0x0000000608187899 */ /* 0x000fe2000800063f */
[----:B------:R-:W-:-:S02]  /*1d90*/  UMOV UR45, 0x40000040 ;  /* 0x40000040002d7882 */ /* 0x000fc40000000000 */
[----:B------:R-:W-:Y:S01]  /*1da0*/  IMAD.WIDE R48, R49, 0x2, R210 ;  /* 0x0000000231307825 */ /* 0x000fe200078e02d2 */
[----:B------:R-:W-:Y:S01]  /*1db0*/  MOV R239, UR5 ;  /* 0x0000000500ef7c02 */ /* 0x000fe20008000f00 */
[----:B------:R-:W-:Y:S02]  /*1dc0*/  STL [R1+0x2c], R8 ;  /* 0x00002c0801007387 */ /* 0x000fe40000100800 */
[----:B------:R-:W-:-:S04]  /*1dd0*/  IMAD.WIDE R50, R51, 0x2, R208 ;  /* 0x0000000233327825 */ /* 0x000fc800078e02d0 */
[----:B------:R-:W-:Y:S01]  /*1de0*/  IMAD.WIDE R52, R53, 0x2, R206 ;  /* 0x0000000235347825 */ /* 0x000fe200078e02ce */
[----:B------:R-:W4:Y:S04]  /*1df0*/  LDG.E.U16 R231, desc[UR20][R50.64] ;  /* 0x0000001432e77981 */ /* 0x000f28000c1e1500 */
[----:B------:R-:W4:Y:S01]  /*1e00*/  LDG.E.U16 R233, desc[UR20][R52.64] ;  /* 0x0000001434e97981 */ /* 0x000f22000c1e1500 */
[----:B--2---:R-:W-:-:S04]  /*1e10*/  IMAD.WIDE R24, R24, 0x2, R228 ;  /* 0x0000000218187825 */ /* 0x004fc800078e02e4 */
[----:B---3--:R-:W-:Y:S01]  /*1e20*/  IMAD.WIDE R26, R26, 0x2, R226 ;  /* 0x000000021a1a7825 */ /* 0x008fe200078e02e2 */
[----:B------:R0:W2:Y:S03]  /*1e30*/  LDG.E.U16 R9, desc[UR20][R24.64] ;  /* 0x0000001418097981 */ /* 0x0000a6000c1e1500 */
[----:B----4-:R-:W-:Y:S01]  /*1e40*/  IMAD.WIDE R28, R28, 0x2, R224 ;  /* 0x000000021c1c7825 */ /* 0x010fe200078e02e0 */
[----:B------:R-:W3:Y:S04]  /*1e50*/  LDG.E.U16 R227, desc[UR20][R46.64] ;  /* 0x000000142ee37981 */ /* 0x000ee8000c1e1500 */
[----:B------:R-:W4:Y:S01]  /*1e60*/  LDG.E.U16 R27, desc[UR20][R26.64] ;  /* 0x000000141a1b7981 */ /* 0x000f22000c1e1500 */
[----:B0-----:R-:W-:-:S03]  /*1e70*/  IMAD.WIDE R24, R55, 0x2, R204 ;  /* 0x0000000237187825 */ /* 0x001fc600078e02cc */
[----:B------:R-:W4:Y:S04]  /*1e80*/  LDG.E.U16 R29, desc[UR20][R28.64] ;  /* 0x000000141c1d7981 */ /* 0x000f28000c1e1500 */
[----:B------:R-:W4:Y:S04]  /*1e90*/  LDG.E.U16 R225, desc[UR20][R44.64] ;  /* 0x000000142ce17981 */ /* 0x000f28000c1e1500 */
[----:B------:R-:W4:Y:S04]  /*1ea0*/  LDG.E.U16 R229, desc[UR20][R48.64] ;  /* 0x0000001430e57981 */ /* 0x000f28000c1e1500 */
[----:B------:R-:W4:Y:S01]  /*1eb0*/  LDG.E.U16 R235, desc[UR20][R24.64] ;  /* 0x0000001418eb7981 */ /* 0x000f22000c1e1500 */
[----:B------:R-:W-:Y:S01]  /*1ec0*/  BAR.SYNC.DEFER_BLOCKING 0x0 ;  /* 0x0000000000007b1d */ /* 0x000fe20000010000 */
[----:B------:R-:W-:Y:S01]  /*1ed0*/  ULOP3.LUT UR24, UR24, 0x100, URZ, 0xc0, !UPT ;  /* 0x0000010018187892 */ /* 0x000fe2000f8ec03f */
[----:B------:R-:W-:-:S04]  /*1ee0*/  IMAD.WIDE R238, R239, 0x2, R194 ;  /* 0x00000002efee7825 */ /* 0x000fc800078e02c2 */
[----:B------:R-:W-:Y:S04]  /*1ef0*/  STL [R1+0x28], R7 ;  /* 0x0000280701007387 */ /* 0x000fe80000100800 */
        /* <DEDUP_REMOVED lines=8> */
[----:B------:R1:W-:Y:S01]  /*1f80*/  STS.U16 [R10+UR13+0x5c00], R233 ;  /* 0x005c00e90a007988 */ /* 0x0003e2000800040d */
[----:B------:R-:W-:-:S03]  /*1f90*/  ULEA.HI UR24, UR13, UR24, URZ, 0x1c ;  /* 0x000000180d187291 */ /* 0x000fc6000f8fe03f */
[----:B------:R-:W-:Y:S01]  /*1fa0*/  STL [R1+0x24], R6 ;  /* 0x0000240601007387 */ /* 0x000fe20000100800 */
[----:B------:R-:W-:-:S03]  /*1fb0*/  ULOP3.LUT UR44, UR24, 0x3fff, URZ, 0xc0, !UPT ;  /* 0x00003fff182c7892 */ /* 0x000fc6000f8ec03f */
[----:B--2---:R-:W-:Y:S04]  /*1fc0*/  STS.U16 [R10+UR13+0x4000], R9 ;  /* 0x004000090a007988 */ /* 0x004fe8000800040d */
[----:B---3--:R-:W-:Y:S04]  /*1fd0*/  STS.U16 [R10+UR13+0x5600], R227 ;  /* 0x005600e30a007988 */ /* 0x008fe8000800040d */
[----:B----4-:R-:W-:Y:S04]  /*1fe0*/  STS.U16 [R10+UR13+0x4200], R27 ;  /* 0x0042001b0a007988 */ /* 0x010fe8000800040d */
[----:B------:R-:W-:Y:S04]  /*1ff0*/  STS.U16 [R10+UR13+0x4400], R29 ;  /* 0x0044001d0a007988 */ /* 0x000fe8000800040d */
[----:B------:R-:W-:Y:S04]  /*2000*/  STS.U16 [R10+UR13+0x5400], R225 ;  /* 0x005400e10a007988 */ /* 0x000fe8000800040d */
[----:B------:R2:W-:Y:S04]  /*2010*/  STS.U16 [R10+UR13+0x5800], R229 ;  /* 0x005800e50a007988 */ /* 0x0005e8000800040d */
[----:B------:R-:W-:Y:S01]  /*2020*/  STS.U16 [R10+UR13+0x5e00], R235 ;  /* 0x005e00eb0a007988 */ /* 0x000fe2000800040d */
[----:B------:R3:W-:Y:S06]  /*2030*/  MEMBAR.ALL.CTA ;  /* 0x0000000000007992 */ /* 0x0007ec0000008000 */
[----:B---3--:R-:W3:Y:S01]  /*2040*/  FENCE.VIEW.ASYNC.S ;  /* 0x00000000000073c6 */ /* 0x008ee20000000000 */
[----:B0-----:R-:W-:-:S02]  /*2050*/  MOV R231, UR5 ;  /* 0x0000000500e77c02 */ /* 0x001fc40008000f00 */
[----:B-1----:R-:W-:Y:S01]  /*2060*/  MOV R233, UR5 ;  /* 0x0000000500e97c02 */ /* 0x002fe20008000f00 */
[----:B------:R-:W-:Y:S01]  /*2070*/  STL [R1+0x20], R5 ;  /* 0x0000200501007387 */ /* 0x000fe20000100800 */
[----:B---3--:R-:W-:Y:S01]  /*2080*/  BAR.SYNC.DEFER_BLOCKING 0x0 ;  /* 0x0000000000007b1d */ /* 0x008fe20000010000 */
[----:B------:R-:W-:-:S05]  /*2090*/  UIADD3 UR40, UP0, UR44, 0x80, URZ ;  /* 0x000000802c287890 */ /* 0x000fca000ff1e03f */
[----:B------:R-:W-:Y:S01]  /*20a0*/  UMOV UR24, URZ ;  /* 0x0000003f00187c82 */ /* 0x000fe20008000000 */
[----:B--2---:R-:W-:Y:S02]  /*20b0*/  MOV R229, UR5 ;  /* 0x0000000500e57c02 */ /* 0x004fe40008000f00 */
[----:B------:R-:W-:Y:S02]  /*20c0*/  MOV R227, UR5 ;  /* 0x0000000500e37c02 */ /* 0x000fe40008000f00 */
[----:B------:R-:W-:Y:S01]  /*20d0*/  MOV R9, UR5 ;  /* 0x0000000500097c02 */ /* 0x000fe20008000f00 */
[----:B------:R-:W-:Y:S01]  /*20e0*/  IMAD.WIDE R230, R231, 0x2, R196 ;  /* 0x00000002e7e67825 */ /* 0x000fe200078e02c4 */
[----:B------:R-:W-:Y:S01]  /*20f0*/  MOV R225, UR5 ;  /* 0x0000000500e17c02 */ /* 0x000fe20008000f00 */
[----:B------:R-:W-:Y:S01]  /*2100*/  STL [R1+0x34], R248 ;  /* 0x000034f801007387 */ /* 0x000fe20000100800 */
[----:B------:R-:W-:Y:S01]  /*2110*/  WARPGROUP.ARRIVE ;  /* 0x00000000000079c5 */ /* 0x000fe20000000000 */
[----:B------:R-:W-:Y:S01]  /*2120*/  UIADD3.X UR41, UR24, 0x40000040, URZ, UP0, !UPT ;  /* 0x4000004018297890 */ /* 0x000fe200087fe43f */
[----:B------:R-:W-:Y:S01]  /*2130*/  IMAD.WIDE R228, R229, 0x2, R192 ;  /* 0x00000002e5e47825 */ /* 0x000fe200078e02c0 */
[----:B------:R-:W2:Y:S03]  /*2140*/  LDG.E.U16 R238, desc[UR20][R238.64] ;  /* 0x00000014eeee7981 */ /* 0x000ea6000c1e1500 */
[----:B------:R-:W-:Y:S01]  /*2150*/  HGMMA.64x128x16.F32 R88, gdesc[UR44].tnspA, RZ, !UPT ;  /* 0x21e000002c5879f0 */ /* 0x000fe2000c7008ff */
[----:B------:R-:W-:Y:S01]  /*2160*/  UIADD3.64 UR44, UR40, 0x180, URZ ;  /* 0x00000180282c7897 */ /* 0x000fe2000fffe03f */
[----:B------:R-:W-:Y:S01]  /*2170*/  IMAD.WIDE R226, R227, 0x2, R198 ;  /* 0x00000002e3e27825 */ /* 0x000fe200078e02c6 */
[----:B------:R-:W-:Y:S04]  /*2180*/  STL [R1+0x30], R249 ;  /* 0x000030f901007387 */ /* 0x000fe80000100800 */
[----:B------:R0:W3:Y:S01]  /*2190*/  LDG.E.U16 R239, desc[UR20][R228.64] ;  /* 0x00000014e4ef7981 */ /* 0x0000e2000c1e1500 */
[----:B------:R-:W-:-:S03]  /*21a0*/  IMAD.WIDE R224, R225, 0x2, R202 ;  /* 0x00000002e1e07825 */ /* 0x000fc600078e02ca */
[----:B------:R-:W4:Y:S01]  /*21b0*/  LDG.E.U16 R226, desc[UR20][R226.64] ;  /* 0x00000014e2e27981 */ /* 0x000f22000c1e1500 */
[----:B------:R-:W-:-:S03]  /*21c0*/  IMAD.WIDE R232, R233, 0x2, R200 ;  /* 0x00000002e9e87825 */ /* 0x000fc600078e02c8 */
[----:B------:R-:W3:Y:S01]  /*21d0*/  LDG.E.U16 R224, desc[UR20][R224.64] ;  /* 0x00000014e0e07981 */ /* 0x000ee2000c1e1500 */
[----:B------:R-:W-:Y:S01]  /*21e0*/  HGMMA.64x128x16.F32 R88, gdesc[UR40].tnspA, R88 ;  /* 0x21e00000285879f0 */ /* 0x000fe20008700858 */
[----:B0-----:R-:W-:Y:S02]  /*21f0*/  IMAD.WIDE R228, R9, 0x2, R190 ;  /* 0x0000000209e47825 */ /* 0x001fe400078e02be */
[----:B------:R0:W4:Y:S04]  /*2200*/  LDG.E.U16 R227, desc[UR20][R230.64] ;  /* 0x00000014e6e37981 */ /* 0x000128000c1e1500 */
[----:B------:R1:W4:Y:S04]  /*2210*/  LDG.E.U16 R225, desc[UR20][R232.64] ;  /* 0x00000014e8e17981 */ /* 0x000328000c1e1500 */
[----:B------:R-:W-:Y:S01]  /*2220*/  STL [R1+0x3c], R244 ;  /* 0x00003cf401007387 */ /* 0x000fe20000100800 */
[----:B------:R-:W-:Y:S01]  /*2230*/  HGMMA.64x128x16.F32 R24, gdesc[UR44].tnspA, RZ, !UPT ;  /* 0x21e000002c1879f0 */ /* 0x000fe2000c7008ff */
[----:B------:R-:W-:Y:S01]  /*2240*/  UIADD3.64 UR40, UR40, 0x200, URZ ;  /* 0x0000020028287897 */ /* 0x000fe2000fffe03f */
[----:B------:R-:W-:Y:S01]  /*2250*/  MOV R9, UR5 ;  /* 0x0000000500097c02 */ /* 0x000fe20008000f00 */
[----:B------:R1:W4:Y:S04]  /*2260*/  LDG.E.U16 R242, desc[UR20][R228.64] ;  /* 0x00000014e4f27981 */ /* 0x000328000c1e1500 */
[----:B0-----:R-:W-:Y:S01]  /*2270*/  IMAD.WIDE R230, R9, 0x2, R188 ;  /* 0x0000000209e67825 */ /* 0x001fe200078e02bc */
[----:B------:R-:W-:Y:S01]  /*2280*/  MOV R9, UR5 ;  /* 0x0000000500097c02 */ /* 0x000fe20008000f00 */
[----:B------:R-:W-:Y:S03]  /*2290*/  STL [R1+0x38], R245 ;  /* 0x000038f501007387 */ /* 0x000fe60000100800 */
[----:B------:R-:W-:Y:S01]  /*22a0*/  HGMMA.64x128x16.F32 R24, gdesc[UR40].tnspA, R24, gsb0 ;  /* 0x21e00000281879f0 */ /* 0x000fe20008000818 */
[----:B-1----:R-:W-:Y:S01]  /*22b0*/  IMAD.WIDE R232, R9, 0x2, R186 ;  /* 0x0000000209e87825 */ /* 0x002fe200078e02ba */
[----:B------:R-:W-:Y:S01]  /*22c0*/  MOV R9, UR5 ;  /* 0x0000000500097c02 */ /* 0x000fe20008000f00 */
[----:B------:R0:W4:Y:S04]  /*22d0*/  LDG.E.U16 R243, desc[UR20][R230.64] ;  /* 0x00000014e6f37981 */ /* 0x000128000c1e1500 */
[----:B------:R-:W-:Y:S01]  /*22e0*/  IMAD.WIDE R228, R9, 0x2, R20 ;  /* 0x0000000209e47825 */ /* 0x000fe200078e0214 */
[----:B------:R1:W4:Y:S04]  /*22f0*/  LDG.E.U16 R246, desc[UR20][R232.64] ;  /* 0x00000014e8f67981 */ /* 0x000328000c1e1500 */
[----:B------:R-:W-:Y:S01]  /*2300*/  STL [R1+0x44], R240 ;  /* 0x000044f001007387 */ /* 0x000fe20000100800 */
[----:B------:R-:W-:-:S02]  /*2310*/  WARPGROUP.DEPBAR.LE gsb0, 0x0 ;  /* 0x00008000000079c5 */ /* 0x000fc40000010000 */
[----:B------:R-:W-:Y:S01]  /*2320*/  FMUL R9, R88, UR17 ;  /* 0x0000001158097c20 */ /* 0x000fe20008400000 */
[----:B------:R-:W-:Y:S01]  /*2330*/  FMUL R251, R89, UR17 ;  /* 0x0000001159fb7c20 */ /* 0x000fe20008400000 */
[----:B0-----:R-:W-:Y:S01]  /*2340*/  MOV R230, UR5 ;  /* 0x0000000500e67c02 */ /* 0x001fe20008000f00 */
[----:B------:R0:W4:Y:S03]  /*2350*/  LDG.E.U16 R228, desc[UR20][R228.64] ;  /* 0x00000014e4e47981 */ /* 0x000126000c1e1500 */
[----:B------:R-:W-:Y:S01]  /*2360*/  FMNMX R9, R9, R251, !PT ;  /* 0x000000fb09097209 */ /* 0x000fe20007800000 */
[----:B------:R-:W-:Y:S01]  /*2370*/  FMUL R251, R92, UR17 ;  /* 0x000000115cfb7c20 */ /* 0x000fe20008400000 */
[----:B-1----:R-:W-:Y:S01]  /*2380*/  MOV R232, UR5 ;  /* 0x0000000500e87c02 */ /* 0x002fe20008000f00 */
[----:B------:R-:W-:Y:S03]  /*2390*/  STL [R1+0x40], R241 ;  /* 0x000040f101007387 */ /* 0x000fe60000100800 */
[----:B------:R-:W-:Y:S01]  /*23a0*/  FMNMX R9, R251, R9, !PT ;  /* 0x00000009fb097209 */ /* 0x000fe20007800000 */
[----:B------:R-:W-:Y:S01]  /*23b0*/  FMUL R251, R93, UR17 ;  /* 0x000000115dfb7c20 */ /* 0x000fe20008400000 */
[----:B------:R-:W-:-:S04]  /*23c0*/  IMAD.WIDE R230, R230, 0x2, R18 ;  /* 0x00000002e6e67825 */ /* 0x000fc800078e0212 */
[----:B0-----:R-:W-:Y:S01]  /*23d0*/  FMUL R229, R90, UR17 ;  /* 0x000000115ae57c20 */ /* 0x001fe20008400000 */
[----:B------:R-:W-:Y:S01]  /*23e0*/  STL [R1+0x4c], R222 ;  /* 0x00004cde01007387 */ /* 0x000fe20000100800 */
[----:B------:R-:W-:Y:S01]  /*23f0*/  FMNMX R9, R251, R9, !PT ;  /* 0x00000009fb097209 */ /* 0x000fe20007800000 */
[----:B------:R-:W-:Y:S02]  /*2400*/  FMUL R251, R96, UR17 ;  /* 0x0000001160fb7c20 */ /* 0x000fe40008400000 */
[----:B------:R0:W4:Y:S03]  /*2410*/  LDG.E.U16 R230, desc[UR20][R230.64] ;  /* 0x00000014e6e67981 */ /* 0x000126000c1e1500 */
[----:B------:R-:W-:Y:S01]  /*2420*/  FMNMX R9, R251, R9, !PT ;  /* 0x00000009fb097209 */ /* 0x000fe20007800000 */
[----:B------:R-:W-:Y:S01]  /*2430*/  FMUL R251, R97, UR17 ;  /* 0x0000001161fb7c20 */ /* 0x000fe20008400000 */
[----:B------:R-:W-:Y:S01]  /*2440*/  IMAD.WIDE R232, R232, 0x2, R16 ;  /* 0x00000002e8e87825 */ /* 0x000fe200078e0210 */
[----:B------:R-:W-:Y:S03]  /*2450*/  STL [R1+0x48], R223 ;  /* 0x000048df01007387 */ /* 0x000fe60000100800 */
[----:B------:R-:W-:Y:S01]  /*2460*/  FMNMX R9, R251, R9, !PT ;  /* 0x00000009fb097209 */ /* 0x000fe20007800000 */
[----:B------:R-:W-:Y:S01]  /*2470*/  FMUL R251, R100, UR17 ;  /* 0x0000001164fb7c20 */ /* 0x000fe20008400000 */
[----:B0-----:R-:W-:Y:S01]  /*2480*/  FMUL R231, R91, UR17 ;  /* 0x000000115be77c20 */ /* 0x001fe20008400000 */
[----:B------:R0:W4:Y:S03]  /*2490*/  LDG.E.U16 R232, desc[UR20][R232.64] ;  /* 0x00000014e8e87981 */ /* 0x000126000c1e1500 */
[----:B------:R-:W-:Y:S01]  /*24a0*/  FMNMX R9, R251, R9, !PT ;  /* 0x00000009fb097209 */ /* 0x000fe20007800000 */
[----:B------:R-:W-:Y:S01]  /*24b0*/  FMUL R251, R101, UR17 ;  /* 0x0000001165fb7c20 */ /* 0x000fe20008400000 */
[----:B------:R-:W-:Y:S04]  /*24c0*/  STL [R1+0x54], R220 ;  /* 0x000054dc01007387 */ /* 0x000fe80000100800 */
[----:B------:R-:W-:Y:S01]  /*24d0*/  FMNMX R9, R251, R9, !PT ;  /* 0x00000009fb097209 */ /* 0x000fe20007800000 */
[----:B------:R-:W-:Y:S01]  /*24e0*/  FMUL R251, R104, UR17 ;  /* 0x0000001168fb7c20 */ /* 0x000fe20008400000 */
[----:B------:R-:W-:Y:S01]  /*24f0*/  FMNMX R229, R229, R231, !PT ;  /* 0x000000e7e5e57209 */ /* 0x000fe20007800000 */
[----:B0-----:R-:W-:Y:S01]  /*2500*/  FMUL R233, R107, UR17 ;  /* 0x000000116be97c20 */ /* 0x001fe20008400000 */
[----:B------:R-:W-:Y:S02]  /*2510*/  STL [R1+0x50], R221 ;  /* 0x000050dd01007387 */ /* 0x000fe40000100800 */
[----:B------:R-:W-:Y:S01]  /*2520*/  FMNMX R9, R251, R9, !PT ;  /* 0x00000009fb097209 */ /* 0x000fe20007800000 */
[----:B------:R-:W-:Y:S01]  /*2530*/  FMUL R251, R105, UR17 ;  /* 0x0000001169fb7c20 */ /* 0x000fe20008400000 */
[----:B------:R-:W-:Y:S01]  /*2540*/  FMUL R231, R94, UR17 ;  /* 0x000000115ee77c20 */ /* 0x000fe20008400000 */
[----:B------:R-:W-:Y:S03]  /*2550*/  STL [R1+0x5c], R218 ;  /* 0x00005cda01007387 */ /* 0x000fe60000100800 */
[----:B------:R-:W-:Y:S01]  /*2560*/  FMNMX R9, R251, R9, !PT ;  /* 0x00000009fb097209 */ /* 0x000fe20007800000 */
[----:B------:R-:W-:Y:S01]  /*2570*/  FMUL R251, R108, UR17 ;  /* 0x000000116cfb7c20 */ /* 0x000fe20008400000 */
[----:B------:R-:W-:Y:S01]  /*2580*/  FMNMX R229, R231, R229, !PT ;  /* 0x000000e5e7e57209 */ /* 0x000fe20007800000 */
[----:B------:R-:W-:Y:S03]  /*2590*/  STL [R1+0x58], R219 ;  /* 0x000058db01007387 */ /* 0x000fe60000100800 */
[----:B------:R-:W-:Y:S01]  /*25a0*/  FMNMX R9, R251, R9, !PT ;  /* 0x00000009fb097209 */ /* 0x000fe20007800000 */
[----:B------:R-:W-:Y:S01]  /*25b0*/  FMUL R251, R109, UR17 ;  /* 0x000000116dfb7c20 */ /* 0x000fe20008400000 */
[----:B------:R-:W-:Y:S01]  /*25c0*/  FMUL R231, R98, UR17 ;  /* 0x0000001162e77c20 */ /* 0x000fe20008400000 */
[----:B------:R-:W-:Y:S03]  /*25d0*/  STL [R1+0x64], R216 ;  /* 0x000064d801007387 */ /* 0x000fe60000100800 */
[----:B------:R-:W-:Y:S01]  /*25e0*/  FMNMX R9, R251, R9, !PT ;  /* 0x00000009fb097209 */ /* 0x000fe20007800000 */
[----:B------:R-:W-:Y:S01]  /*25f0*/  FMUL R251, R112, UR17 ;  /* 0x0000001170fb7c20 */ /* 0x000fe20008400000 */
[----:B------:R-:W-:Y:S04]  /*2600*/  STL [R1+0x60], R217 ;  /* 0x000060d901007387 */ /* 0x000fe80000100800 */
        /* <DEDUP_REMOVED lines=31> */
[----:B------:R-:W-:-:S05]  /*2800*/  FMUL R251, R133, UR17 ;  /* 0x0000001185fb7c20 */ /* 0x000fca0008400000 */
        /* <DEDUP_REMOVED lines=16> */
[----:B------:R-:W-:-:S05]  /*2910*/  FMNMX R9, R251, R9, !PT ;  /* 0x00000009fb097209 */ /* 0x000fca0007800000 */
[----:B------:R-:W0:Y:S02]  /*2920*/  SHFL.BFLY PT, R251, R9, 0x2, 0x1f ;  /* 0x0c401f0009fb7f89 */ /* 0x000e2400000e0000 */
[----:B0-----:R-:W-:Y:S01]  /*2930*/  FMNMX R251, R9, R251, !PT ;  /* 0x000000fb09fb7209 */ /* 0x001fe20007800000 */
[----:B------:R-:W-:-:S05]  /*2940*/  FMUL R9, R95, UR17 ;  /* 0x000000115f097c20 */ /* 0x000fca0008400000 */
[----:B------:R-:W-:Y:S02]  /*2950*/  FMNMX R229, R9, R229, !PT ;  /* 0x000000e509e57209 */ /* 0x000fe40007800000 */
[----:B------:R-:W0:Y:S02]  /*2960*/  SHFL.BFLY PT, R9, R251, 0x1, 0x1f ;  /* 0x0c201f00fb097f89 */ /* 0x000e2400000e0000 */
[----:B------:R-:W-:Y:S01]  /*2970*/  FMNMX R229, R231, R229, !PT ;  /* 0x000000e5e7e57209 */ /* 0x000fe20007800000 */
[----:B------:R-:W-:-:S05]  /*2980*/  FMUL R231, R99, UR17 ;  /* 0x0000001163e77c20 */ /* 0x000fca0008400000 */
[----:B------:R-:W-:Y:S01]  /*2990*/  FMNMX R229, R231, R229, !PT ;  /* 0x000000e5e7e57209 */ /* 0x000fe20007800000 */
[----:B------:R-:W-:-:S05]  /*29a0*/  FMUL R231, R102, UR17 ;  /* 0x0000001166e77c20 */ /* 0x000fca0008400000 */
[----:B------:R-:W-:Y:S01]  /*29b0*/  FMNMX R229, R231, R229, !PT ;  /* 0x000000e5e7e57209 */ /* 0x000fe20007800000 */
[----:B------:R-:W-:-:S05]  /*29c0*/  FMUL R231, R103, UR17 ;  /* 0x0000001167e77c20 */ /* 0x000fca0008400000 */
[----:B------:R-:W-:Y:S01]  /*29d0*/  FMNMX R229, R231, R229, !PT ;  /* 0x000000e5e7e57209 */ /* 0x000fe20007800000 */
[----:B------:R-:W-:Y:S01]  /*29e0*/  FMUL R231, R106, UR17 ;  /* 0x000000116ae77c20 */ /* 0x000fe20008400000 */
[----:B0-----:R-:W-:-:S04]  /*29f0*/  FMNMX R9, R251, R9, !PT ;  /* 0x00000009fb097209 */ /* 0x001fc80007800000 */
[----:B------:R-:W-:Y:S02]  /*2a00*/  FMNMX R229, R231, R229, !PT ;  /* 0x000000e5e7e57209 */ /* 0x000fe40007800000 */
[----:B------:R-:W-:Y:S02]  /*2a10*/  FMNMX R9, R9, R0, !PT ;  /* 0x0000000009097209 */ /* 0x000fe40007800000 */
[----:B------:R-:W-:-:S03]  /*2a20*/  FMNMX R233, R233, R229, !PT ;  /* 0x000000e5e9e97209 */ /* 0x000fc60007800000 */
[--C-:B------:R-:W-:Y:S01]  /*2a30*/  FFMA R229, R88, UR17, -R9.reuse ;  /* 0x0000001158e57c23 */ /* 0x100fe20008000809 */
[----:B------:R-:W-:Y:S01]  /*2a40*/  FMUL R88, R110, UR17 ;  /* 0x000000116e587c20 */ /* 0x000fe20008400000 */
[----:B------:R-:W-:Y:S01]  /*2a50*/  FFMA R252, R89, UR17, -R9 ;  /* 0x0000001159fc7c23 */ /* 0x000fe20008000809 */
[----:B------:R-:W-:-:S03]  /*2a60*/  FMUL R89, R111, UR17 ;  /* 0x000000116f597c20 */ /* 0x000fc60008400000 */
[----:B------:R-:W-:-:S04]  /*2a70*/  FMNMX R88, R88, R233, !PT ;  /* 0x000000e958587209 */ /* 0x000fc80007800000 */
        /* <DEDUP_REMOVED lines=20> */
[----:B------:R-:W-:-:S04]  /*2bc0*/  FFMA R251, R92, UR17, -R9 ;  /* 0x000000115cfb7c23 */ /* 0x000fc80008000809 */
[----:B------:R-:W-:Y:S01]  /*2bd0*/  FMNMX R89, R88, R89, !PT ;  /* 0x0000005958597209 */ /* 0x000fe20007800000 */
[--C-:B------:R-:W-:Y:S01]  /*2be0*/  FFMA R88, R112, UR17, -R9.reuse ;  /* 0x0000001170587c23 */ /* 0x100fe20008000809 */
[----:B------:R-:W-:Y:S01]  /*2bf0*/  STL [R1+0x94], R204 ;  /* 0x000094cc01007387 */ /* 0x000fe20000100800 */
[----:B------:R-:W-:Y:S01]  /*2c00*/  FFMA R92, R101, UR17, -R9 ;  /* 0x00000011655c7c23 */ /* 0x000fe20008000809 */
[----:B------:R-:W-:Y:S01]  /*2c10*/  FMUL R101, R134, UR17 ;  /* 0x0000001186657c20 */ /* 0x000fe20008400000 */
[----:B------:R-:W-:Y:S01]  /*2c20*/  FMUL R88, R88, 1.4426950216293334961 ;  /* 0x3fb8aa3b58587820 */ /* 0x000fe20000400000 */
[----:B------:R-:W-:Y:S04]  /*2c30*/  STL [R1+0x90], R205 ;  /* 0x000090cd01007387 */ /* 0x000fe80000100800 */
[----:B------:R-:W-:Y:S01]  /*2c40*/  STL [R1+0x98], R10 ;  /* 0x0000980a01007387 */ /* 0x000fe20000100800 */
[----:B------:R-:W-:-:S03]  /*2c50*/  FMNMX R89, R101, R89, !PT ;  /* 0x0000005965597209 */ /* 0x000fc60007800000 */
[----:B------:R0:W-:Y:S01]  /*2c60*/  STL [R1+0x9c], R203 ;  /* 0x00009ccb01007387 */ /* 0x0001e20000100800 */
[----:B------:R-:W-:Y:S01]  /*2c70*/  FFMA R101, R113, UR17, -R9 ;  /* 0x0000001171657c23 */ /* 0x000fe20008000809 */
[----:B0-----:R0:W-:Y:S03]  /*2c80*/  MUFU.EX2 R203, R88 ;  /* 0x0000005800cb7308 */ /* 0x0011e60000000800 */
[----:B------:R-:W-:Y:S01]  /*2c90*/  FMUL R101, R101, 1.4426950216293334961 ;  /* 0x3fb8aa3b65657820 */ /* 0x000fe20000400000 */
[----:B0-----:R-:W-:-:S05]  /*2ca0*/  FMUL R88, R135, UR17 ;  /* 0x0000001187587c20 */ /* 0x001fca0008400000 */
[----:B------:R-:W-:Y:S01]  /*2cb0*/  FMNMX R89, R88, R89, !PT ;  /* 0x0000005958597209 */ /* 0x000fe20007800000 */
[----:B------:R-:W-:Y:S01]  /*2cc0*/  FFMA R88, R116, UR17, -R9 ;  /* 0x0000001174587c23 */ /* 0x000fe20008000809 */
[----:B------:R0:W-:Y:S03]  /*2cd0*/  MUFU.EX2 R204, R101 ;  /* 0x0000006500cc7308 */ /* 0x0001e60000000800 */
[----:B------:R-:W-:Y:S01]  /*2ce0*/  FMUL R88, R88, 1.4426950216293334961 ;  /* 0x3fb8aa3b58587820 */ /* 0x000fe20000400000 */
[----:B0-----:R-:W-:-:S04]  /*2cf0*/  FMUL R101, R138, UR17 ;  /* 0x000000118a657c20 */ /* 0x001fc80008400000 */
[----:B------:R0:W-:Y:S01]  /*2d00*/  MUFU.EX2 R206, R88 ;  /* 0x0000005800ce7308 */ /* 0x0001e20000000800 */
[----:B------:R-:W-:Y:S01]  /*2d10*/  FMNMX R89, R101, R89, !PT ;  /* 0x0000005965597209 */ /* 0x000fe20007800000 */
[----:B------:R-:W-:Y:S01]  /*2d20*/  FFMA R101, R117, UR17, -R9 ;  /* 0x0000001175657c23 */ /* 0x000fe20008000809 */
[----:B0-----:R-:W-:-:S03]  /*2d30*/  FMUL R88, R139, UR17 ;  /* 0x000000118b587c20 */ /* 0x001fc60008400000 */
[----:B------:R-:W-:Y:S02]  /*2d40*/  FMUL R101, R101, 1.4426950216293334961 ;  /* 0x3fb8aa3b65657820 */ /* 0x000fe40000400000 */
        /* <DEDUP_REMOVED lines=14> */
[----:B------:R-:W-:Y:S01]  /*2e30*/  MOV R235, UR5 ;  /* 0x0000000500eb7c02 */ /* 0x000fe20008000f00 */
[----:B0-----:R-:W-:-:S03]  /*2e40*/  FMUL R101, R146, UR17 ;  /* 0x0000001192657c20 */ /* 0x001fc60008400000 */
[----:B------:R0:W-:Y:S01]  /*2e50*/  MUFU.EX2 R214, R88 ;  /* 0x0000005800d67308 */ /* 0x0001e20000000800 */
[----:B------:R-:W-:Y:S02]  /*2e60*/  MOV R236, UR5 ;  /* 0x0000000500ec7c02 */ /* 0x000fe40008000f00 */
[----:B------:R-:W-:Y:S01]  /*2e70*/  FMNMX R89, R101, R89, !PT ;  /* 0x0000005965597209 */ /* 0x000fe20007800000 */
[----:B------:R-:W-:Y:S01]  /*2e80*/  FFMA R101, R125, UR17, -R9 ;  /* 0x000000117d657c23 */ /* 0x000fe20008000809 */
[----:B0-----:R-:W-:Y:S01]  /*2e90*/  FMUL R88, R147, UR17 ;  /* 0x0000001193587c20 */ /* 0x001fe20008400000 */
[----:B------:R-:W-:-:S04]  /*2ea0*/  IMAD.WIDE R234, R235, 0x2, R184 ;  /* 0x00000002ebea7825 */ /* 0x000fc800078e02b8 */
[----:B------:R-:W-:Y:S01]  /*2eb0*/  FMUL R101, R101, 1.4426950216293334961 ;  /* 0x3fb8aa3b65657820 */ /* 0x000fe20000400000 */
[----:B------:R-:W-:Y:S01]  /*2ec0*/  FMNMX R89, R88, R89, !PT ;  /* 0x0000005958597209 */ /* 0x000fe20007800000 */
[----:B------:R-:W-:Y:S01]  /*2ed0*/  FFMA R88, R128, UR17, -R9 ;  /* 0x0000001180587c23 */ /* 0x000fe20008000809 */
[----:B------:R-:W-:Y:S01]  /*2ee0*/  IMAD.WIDE R236, R236, 0x2, R22 ;  /* 0x00000002ecec7825 */ /* 0x000fe200078e0216 */
[----:B------:R0:W-:Y:S01]  /*2ef0*/  MUFU.EX2 R216, R101 ;  /* 0x0000006500d87308 */ /* 0x0001e20000000800 */
[----:B------:R1:W4:Y:S02]  /*2f00*/  LDG.E.U16 R247, desc[UR20][R234.64] ;  /* 0x00000014eaf77981 */ /* 0x000324000c1e1500 */
[----:B------:R-:W-:Y:S02]  /*2f10*/  FMUL R88, R88, 1.4426950216293334961 ;  /* 0x3fb8aa3b58587820 */ /* 0x000fe40000400000 */
[----:B------:R2:W4:Y:S01]  /*2f20*/  LDG.E.U16 R250, desc[UR20][R236.64] ;  /* 0x00000014ecfa7981 */ /* 0x000522000c1e1500 */
[----:B0-----:R-:W-:Y:S01]  /*2f30*/  FMUL R101, R150, UR17 ;  /* 0x0000001196657c20 */ /* 0x001fe20008400000 */
[----:B-1----:R-:W-:Y:S01]  /*2f40*/  MOV R234, UR5 ;  /* 0x0000000500ea7c02 */ /* 0x002fe20008000f00 */
[----:B------:R0:W-:Y:S03]  /*2f50*/  MUFU.EX2 R218, R88 ;  /* 0x0000005800da7308 */ /* 0x0001e60000000800 */
[----:B------:R-:W-:-:S02]  /*2f60*/  FMNMX R89, R101, R89, !PT ;  /* 0x0000005965597209 */ /* 0x000fc40007800000 */
[----:B--2---:R-:W-:Y:S01]  /*2f70*/  MOV R236, UR5 ;  /* 0x0000000500ec7c02 */ /* 0x004fe20008000f00 */
[----:B------:R-:W-:-:S04]  /*2f80*/  IMAD.WIDE R234, R234, 0x2, R14 ;  /* 0x00000002eaea7825 */ /* 0x000fc800078e020e */
[----:B0-----:R-:W-:Y:S01]  /*2f90*/  FMUL R88, R151, UR17 ;  /* 0x0000001197587c20 */ /* 0x001fe20008400000 */
[----:B------:R-:W-:Y:S01]  /*2fa0*/  FFMA R101, R129, UR17, -R9 ;  /* 0x0000001181657c23 */ /* 0x000fe20008000809 */
[----:B------:R-:W-:Y:S01]  /*2fb0*/  IMAD.WIDE R236, R236, 0x2, R12 ;  /* 0x00000002ecec7825 */ /* 0x000fe200078e020c */
[----:B------:R0:W2:Y:S02]  /*2fc0*/  LDG.E.U16 R234, desc[UR20][R234.64] ;  /* 0x00000014eaea7981 */ /* 0x0000a4000c1e1500 */
[----:B------:R-:W-:Y:S01]  /*2fd0*/  FMNMX R89, R88, R89, !PT ;  /* 0x0000005958597209 */ /* 0x000fe20007800000 */
[--C-:B------:R-:W-:Y:S01]  /*2fe0*/  FFMA R88, R132, UR17, -R9.reuse ;  /* 0x0000001184587c23 */ /* 0x100fe20008000809 */
[----:B------:R-:W-:Y:S01]  /*2ff0*/  FMUL R101, R101, 1.4426950216293334961 ;  /* 0x3fb8aa3b65657820 */ /* 0x000fe20000400000 */
[----:B------:R-:W-:Y:S01]  /*3000*/  FMUL R231, R24, UR17 ;  /* 0x0000001118e77c20 */ /* 0x000fe20008400000 */
[----:B------:R1:W2:Y:S01]  /*3010*/  LDG.E.U16 R236, desc[UR20][R236.64] ;  /* 0x00000014ecec7981 */ /* 0x0002a2000c1e1500 */
[----:B------:R-:W-:Y:S01]  /*3020*/  FMUL R88, R88, 1.4426950216293334961 ;  /* 0x3fb8aa3b58587820 */ /* 0x000fe20000400000 */
[----:B0-----:R-:W-:Y:S01]  /*3030*/  FMUL R235, R25, UR17 ;  /* 0x0000001119eb7c20 */ /* 0x001fe20008400000 */
[----:B------:R0:W-:Y:S01]  /*3040*/  MUFU.EX2 R220, R101 ;  /* 0x0000006500dc7308 */ /* 0x0001e20000000800 */
[----:B------:R-:W-:Y:S01]  /*3050*/  FMUL R229, R229, 1.4426950216293334961 ;  /* 0x3fb8aa3be5e57820 */ /* 0x000fe20000400000 */
[----:B------:R-:W-:Y:S01]  /*3060*/  BAR.SYNC.DEFER_BLOCKING 0x0 ;  /* 0x0000000000007b1d */ /* 0x000fe20000010000 */
[--C-:B-1----:R-:W-:Y:S01]  /*3070*/  FFMA R237, R93, UR17, -R9.reuse ;  /* 0x000000115ded7c23 */ /* 0x102fe20008000809 */
[--C-:B------:R-:W-:Y:S01]  /*3080*/  FFMA R93, R104, UR17, -R9.reuse ;  /* 0x00000011685d7c23 */ /* 0x100fe20008000809 */
[----:B------:R-:W-:Y:S01]  /*3090*/  FMNMX R231, R231, R235, !PT ;  /* 0x000000ebe7e77209 */ /* 0x000fe20007800000 */
[----:B------:R-:W-:Y:S01]  /*30a0*/  FFMA R104, R133, UR17, -R9 ;  /* 0x0000001185687c23 */ /* 0x000fe20008000809 */
[----:B0-----:R-:W-:Y:S01]  /*30b0*/  FMUL R101, R28, UR17 ;  /* 0x000000111c657c20 */ /* 0x001fe20008400000 */
[----:B------:R0:W-:Y:S02]  /*30c0*/  MUFU.EX2 R222, R88 ;  /* 0x0000005800de7308 */ /* 0x0001e40000000800 */
[----:B------:R-:W-:-:S02]  /*30d0*/  FMUL R104, R104, 1.4426950216293334961 ;  /* 0x3fb8aa3b68687820 */ /* 0x000fc40000400000 */
[----:B------:R-:W-:Y:S01]  /*30e0*/  FMNMX R231, R101, R231, !PT ;  /* 0x000000e765e77209 */ /* 0x000fe20007800000 */
[----:B------:R-:W-:Y:S01]  /*30f0*/  FMUL R101, R29, UR17 ;  /* 0x000000111d657c20 */ /* 0x000fe20008400000 */
[----:B0-----:R-:W0:Y:S02]  /*3100*/  SHFL.BFLY PT, R88, R89, 0x2, 0x1f ;  /* 0x0c401f0059587f89 */ /* 0x001e2400000e0000 */
[----:B------:R1:W-:Y:S02]  /*3110*/  MUFU.EX2 R240, R104 ;  /* 0x0000006800f07308 */ /* 0x0003e40000000800 */
[----:B------:R-:W-:Y:S01]  /*3120*/  FMNMX R101, R101, R231, !PT ;  /* 0x000000e765657209 */ /* 0x000fe20007800000 */
[----:B-1----:R-:W-:-:S05]  /*3130*/  FMUL R104, R32, UR17 ;  /* 0x0000001120687c20 */ /* 0x002fca0008400000 */
[----:B------:R-:W-:Y:S01]  /*3140*/  FMNMX R101, R104, R101, !PT ;  /* 0x0000006568657209 */ /* 0x000fe20007800000 */
[----:B------:R-:W-:-:S05]  /*3150*/  FMUL R104, R33, UR17 ;  /* 0x0000001121687c20 */ /* 0x000fca0008400000 */
[----:B------:R-:W-:Y:S01]  /*3160*/  FMNMX R104, R104, R101, !PT ;  /* 0x0000006568687209 */ /* 0x000fe20007800000 */
[----:B------:R-:W-:Y:S01]  /*3170*/  FFMA R101, R141, UR17, -R9 ;  /* 0x000000118d657c23 */ /* 0x000fe20008000809 */
[----:B0-----:R-:W-:-:S03]  /*3180*/  FMNMX R89, R89, R88, !PT ;  /* 0x0000005859597209 */ /* 0x001fc60007800000 */
[----:B------:R-:W-:-:S04]  /*3190*/  FMUL R101, R101, 1.4426950216293334961 ;  /* 0x3fb8aa3b65657820 */ /* 0x000fc80000400000 */
[----:B------:R0:W-:Y:S02]  /*31a0*/  MUFU.EX2 R249, R101 ;  /* 0x0000006500f97308 */ /* 0x0001e40000000800 */
[----:B0-----:R-:W0:Y:S01]  /*31b0*/  SHFL.BFLY PT, R101, R89, 0x1, 0x1f ;  /* 0x0c201f0059657f89 */ /* 0x001e2200000e0000 */
[----:B------:R-:W-:Y:S01]  /*31c0*/  FMUL R88, R36, UR17 ;  /* 0x0000001124587c20 */ /* 0x000fe20008400000 */
[--C-:B------:R-:W-:Y:S01]  /*31d0*/  FFMA R235, R96, UR17, -R9.reuse ;  /* 0x0000001160eb7c23 */ /* 0x100fe20008000809 */
[----:B------:R-:W-:Y:S01]  /*31e0*/  FFMA R96, R105, UR17, -R9 ;  /* 0x0000001169607c23 */ /* 0x000fe20008000809 */
[----:B------:R-:W-:Y:S02]  /*31f0*/  FMUL R105, R37, UR17 ;  /* 0x0000001125697c20 */ /* 0x000fe40008400000 */
[----:B------:R-:W-:-:S04]  /*3200*/  FMNMX R104, R88, R104, !PT ;  /* 0x0000006858687209 */ /* 0x000fc80007800000 */
[----:B------:R-:W-:Y:S01]  /*3210*/  FMNMX R104, R105, R104, !PT ;  /* 0x0000006869687209 */ /* 0x000fe20007800000 */
[----:B------:R-:W-:Y:S01]  /*3220*/  FMUL R105, R40, UR17 ;  /* 0x0000001128697c20 */ /* 0x000fe20008400000 */
[----:B------:R1:W3:Y:S04]  /*3230*/  MUFU.EX2 R5, R229 ;  /* 0x000000e500057308 */ /* 0x0002e80000000800 */
[----:B------:R-:W-:Y:S01]  /*3240*/  FMNMX R104, R105, R104, !PT ;  /* 0x0000006869687209 */ /* 0x000fe20007800000 */
[----:B------:R-:W-:Y:S01]  /*3250*/  FMUL R105, R41, UR17 ;  /* 0x0000001129697c20 */ /* 0x000fe20008400000 */
[----:B0-----:R-:W-:Y:S01]  /*3260*/  FMNMX R89, R89, R101, !PT ;  /* 0x0000006559597209 */ /* 0x001fe20007800000 */
[--C-:B-1----:R-:W-:Y:S01]  /*3270*/  FFMA R229, R100, UR17, -R9.reuse ;  /* 0x0000001164e57c23 */ /* 0x102fe20008000809 */
[----:B------:R-:W-:-:S02]  /*3280*/  FFMA R100, R109, UR17, -R9 ;  /* 0x000000116d647c23 */ /* 0x000fc40008000809 */
[----:B------:R-:W-:Y:S01]  /*3290*/  FMNMX R89, R89, R2, !PT ;  /* 0x0000000259597209 */ /* 0x000fe20007800000 */
[----:B------:R-:W-:Y:S01]  /*32a0*/  FFMA R109, R145, UR17, -R9 ;  /* 0x00000011916d7c23 */ /* 0x000fe20008000809 */
[----:B------:R-:W-:Y:S01]  /*32b0*/  FMUL R101, R44, UR17 ;  /* 0x000000112c657c20 */ /* 0x000fe20008400000 */
[----:B------:R-:W-:Y:S02]  /*32c0*/  FMNMX R104, R105, R104, !PT ;  /* 0x0000006869687209 */ /* 0x000fe40007800000 */
[--C-:B------:R-:W-:Y:S01]  /*32d0*/  FFMA R90, R90, UR17, -R89.reuse ;  /* 0x000000115a5a7c23 */ /* 0x100fe20008000859 */
[----:B------:R-:W-:Y:S01]  /*32e0*/  FMUL R109, R109, 1.4426950216293334961 ;  /* 0x3fb8aa3b6d6d7820 */ /* 0x000fe20000400000 */
[----:B------:R-:W-:Y:S01]  /*32f0*/  FMNMX R101, R101, R104, !PT ;  /* 0x0000006865657209 */ /* 0x000fe20007800000 */
[----:B------:R-:W-:Y:S01]  /*3300*/  FFMA R91, R91, UR17, -R89 ;  /* 0x000000115b5b7c23 */ /* 0x000fe20008000859 */
[----:B------:R-:W-:Y:S01]  /*3310*/  FMUL R90, R90, 1.4426950216293334961 ;  /* 0x3fb8aa3b5a5a7820 */ /* 0x000fe20000400000 */
[----:B------:R-:W-:Y:S01]  /*3320*/  FMUL R104, R45, UR17 ;  /* 0x000000112d687c20 */ /* 0x000fe20008400000 */
[----:B------:R-:W-:Y:S01]  /*3330*/  MUFU.EX2 R7, R109 ;  /* 0x0000006d00077308 */ /* 0x000fe20000000800 */
[----:B------:R-:W-:-:S03]  /*3340*/  FMUL R91, R91, 1.4426950216293334961 ;  /* 0x3fb8aa3b5b5b7820 */ /* 0x000fc60000400000 */
[----:B------:R-:W-:-:S04]  /*3350*/  FMNMX R101, R104, R101, !PT ;  /* 0x0000006568657209 */ /* 0x000fc80007800000 */
[----:B------:R0:W-:Y:S02]  /*3360*/  MUFU.EX2 R109, R90 ;  /* 0x0000005a006d7308 */ /* 0x0001e40000000800 */
[----:B0-----:R-:W-:-:S06]  /*3370*/  FMUL R90, R48, UR17 ;  /* 0x00000011305a7c20 */ /* 0x001fcc0008400000 */
[----:B------:R0:W-:Y:S01]  /*3380*/  MUFU.EX2 R112, R91 ;  /* 0x0000005b00707308 */ /* 0x0001e20000000800 */
[----:B------:R-:W-:Y:S01]  /*3390*/  FMNMX R90, R90, R101, !PT ;  /* 0x000000655a5a7209 */ /* 0x000fe20007800000 */
[----:B0-----:R-:W-:-:S05]  /*33a0*/  FMUL R91, R49, UR17 ;  /* 0x00000011315b7c20 */ /* 0x001fca0008400000 */
        /* <DEDUP_REMOVED lines=28> */
[----:B---3--:R-:W-:Y:S04]  /*3570*/  STL [R1], R5 ;  /* 0x0000000501007387 */ /* 0x008fe80000100800 */
[----:B------:R-:W-:Y:S01]  /*3580*/  FMNMX R90, R91, R90, !PT ;  /* 0x0000005a5b5a7209 */ /* 0x000fe20007800000 */
[----:B------:R0:W-:Y:S01]  /*3590*/  STS.U16 [R11+UR13+0x4400], R238 ;  /* 0x004400ee0b007988 */ /* 0x0001e2000800040d */
[----:B------:R-:W-:-:S03]  /*35a0*/  FMUL R91, R80, UR17 ;  /* 0x00000011505b7c20 */ /* 0x000fc60008400000 */
[----:B0-----:R-:W3:Y:S02]  /*35b0*/  LDL.LU R238, [R1] ;  /* 0x0000000001ee7983 */ /* 0x001ee40000300800 */
[----:B------:R-:W-:Y:S01]  /*35c0*/  FMNMX R90, R91, R90, !PT ;  /* 0x0000005a5b5a7209 */ /* 0x000fe20007800000 */
[----:B------:R-:W-:Y:S01]  /*35d0*/  FMUL R91, R81, UR17 ;  /* 0x00000011515b7c20 */ /* 0x000fe20008400000 */
[----:B------:R-:W-:Y:S01]  /*35e0*/  FFMA R88, R144, UR17, -R9 ;  /* 0x0000001190587c23 */ /* 0x000fe20008000809 */
[----:B------:R-:W-:-:S03]  /*35f0*/  FFMA R94, R94, UR17, -R89 ;  /* 0x000000115e5e7c23 */ /* 0x000fc60008000859 */
[----:B------:R-:W-:Y:S01]  /*3600*/  FMNMX R90, R91, R90, !PT ;  /* 0x0000005a5b5a7209 */ /* 0x000fe20007800000 */
[----:B------:R-:W-:Y:S01]  /*3610*/  FMUL R91, R84, UR17 ;  /* 0x00000011545b7c20 */ /* 0x000fe20008400000 */
[----:B------:R-:W-:Y:S01]  /*3620*/  FMUL R88, R88, 1.4426950216293334961 ;  /* 0x3fb8aa3b58587820 */ /* 0x000fe20000400000 */
[----:B------:R-:W-:-:S03]  /*3630*/  FMUL R94, R94, 1.4426950216293334961 ;  /* 0x3fb8aa3b5e5e7820 */ /* 0x000fc60000400000 */
[----:B------:R-:W-:Y:S01]  /*3640*/  FMNMX R90, R91, R90, !PT ;  /* 0x0000005a5b5a7209 */ /* 0x000fe20007800000 */
[----:B------:R-:W-:Y:S01]  /*3650*/  FFMA R91, R130, UR17, -R89 ;  /* 0x00000011825b7c23 */ /* 0x000fe20008000859 */
[--C-:B------:R-:W-:Y:S01]  /*3660*/  FFMA R233, R97, UR17, -R9.reuse ;  /* 0x0000001161e97c23 */ /* 0x100fe20008000809 */
[----:B------:R-:W-:Y:S01]  /*3670*/  FFMA R97, R108, UR17, -R9 ;  /* 0x000000116c617c23 */ /* 0x000fe20008000809 */
[----:B------:R0:W-:Y:S01]  /*3680*/  MUFU.EX2 R8, R88 ;  /* 0x0000005800087308 */ /* 0x0001e20000000800 */
[----:B------:R-:W-:Y:S01]  /*3690*/  FMUL R108, R27, UR17 ;  /* 0x000000111b6c7c20 */ /* 0x000fe20008400000 */
[----:B------:R-:W-:-:S06]  /*36a0*/  FMUL R91, R91, 1.4426950216293334961 ;  /* 0x3fb8aa3b5b5b7820 */ /* 0x000fcc0000400000 */
[----:B------:R1:W-:Y:S01]  /*36b0*/  MUFU.EX2 R113, R94 ;  /* 0x0000005e00717308 */ /* 0x0003e20000000800 */
[----:B0-----:R-:W-:Y:S01]  /*36c0*/  FMUL R88, R26, UR17 ;  /* 0x000000111a587c20 */ /* 0x001fe20008400000 */
[----:B-1----:R-:W-:-:S06]  /*36d0*/  FMUL R94, R85, UR17 ;  /* 0x00000011555e7c20 */ /* 0x002fcc0008400000 */
[----:B------:R0:W-:Y:S01]  /*36e0*/  MUFU.EX2 R219, R91 ;  /* 0x0000005b00db7308 */ /* 0x0001e20000000800 */
[----:B------:R-:W-:Y:S02]  /*36f0*/  FMNMX R88, R88, R108, !PT ;  /* 0x0000006c58587209 */ /* 0x000fe40007800000 */
[----:B------:R-:W-:Y:S01]  /*3700*/  FMNMX R90, R94, R90, !PT ;  /* 0x0000005a5e5a7209 */ /* 0x000fe20007800000 */
[----:B0-----:R-:W-:Y:S01]  /*3710*/  FMUL R91, R30, UR17 ;  /* 0x000000111e5b7c20 */ /* 0x001fe20008400000 */
[----:B------:R-:W-:-:S04]  /*3720*/  FFMA R94, R131, UR17, -R89 ;  /* 0x00000011835e7c23 */ /* 0x000fc80008000859 */
[----:B------:R-:W-:Y:S02]  /*3730*/  FMNMX R91, R91, R88, !PT ;  /* 0x000000585b5b7209 */ /* 0x000fe40007800000 */
[----:B------:R-:W0:Y:S01]  /*3740*/  SHFL.BFLY PT, R88, R90, 0x2, 0x1f ;  /* 0x0c401f005a587f89 */ /* 0x000e2200000e0000 */
[----:B------:R-:W-:-:S04]  /*3750*/  FMUL R94, R94, 1.4426950216293334961 ;  /* 0x3fb8aa3b5e5e7820 */ /* 0x000fc80000400000 */
[----:B------:R1:W-:Y:S02]  /*3760*/  MUFU.EX2 R221, R94 ;  /* 0x0000005e00dd7308 */ /* 0x0003e40000000800 */
[----:B-1----:R-:W-:-:S05]  /*3770*/  FMUL R94, R31, UR17 ;  /* 0x000000111f5e7c20 */ /* 0x002fca0008400000 */
[----:B------:R-:W-:Y:S01]  /*3780*/  FMNMX R91, R94, R91, !PT ;  /* 0x0000005b5e5b7209 */ /* 0x000fe20007800000 */
[----:B------:R-:W-:-:S05]  /*3790*/  FMUL R94, R34, UR17 ;  /* 0x00000011225e7c20 */ /* 0x000fca0008400000 */
[----:B------:R-:W-:Y:S01]  /*37a0*/  FMNMX R91, R94, R91, !PT ;  /* 0x0000005b5e5b7209 */ /* 0x000fe20007800000 */
[----:B------:R-:W-:Y:S01]  /*37b0*/  FMUL R94, R35, UR17 ;  /* 0x00000011235e7c20 */ /* 0x000fe20008400000 */
[----:B0-----:R-:W-:Y:S01]  /*37c0*/  FMNMX R90, R90, R88, !PT ;  /* 0x000000585a5a7209 */ /* 0x001fe20007800000 */
[----:B------:R-:W-:-:S03]  /*37d0*/  FMUL R88, R38, UR17 ;  /* 0x0000001126587c20 */ /* 0x000fc60008400000 */
[----:B------:R-:W-:-:S04]  /*37e0*/  FMNMX R91, R94, R91, !PT ;  /* 0x0000005b5e5b7209 */ /* 0x000fc80007800000 */
[----:B------:R-:W-:Y:S02]  /*37f0*/  FMNMX R91, R88, R91, !PT ;  /* 0x0000005b585b7209 */ /* 0x000fe40007800000 */
[----:B------:R-:W0:Y:S01]  /*3800*/  SHFL.BFLY PT, R88, R90, 0x1, 0x1f ;  /* 0x0c201f005a587f89 */ /* 0x000e2200000e0000 */
[----:B------:R-:W-:-:S05]  /*3810*/  FMUL R94, R39, UR17 ;  /* 0x00000011275e7c20 */ /* 0x000fca0008400000 */
[----:B------:R-:W-:Y:S01]  /*3820*/  FMNMX R91, R94, R91, !PT ;  /* 0x0000005b5e5b7209 */ /* 0x000fe20007800000 */
[----:B------:R-:W-:-:S05]  /*3830*/  FMUL R94, R42, UR17 ;  /* 0x000000112a5e7c20 */ /* 0x000fca0008400000 */
[----:B------:R-:W-:Y:S01]  /*3840*/  FMNMX R91, R94, R91, !PT ;  /* 0x0000005b5e5b7209 */ /* 0x000fe20007800000 */
[----:B------:R-:W-:-:S05]  /*3850*/  FMUL R94, R43, UR17 ;  /* 0x000000112b5e7c20 */ /* 0x000fca0008400000 */
[----:B------:R-:W-:Y:S02]  /*3860*/  FMNMX R91, R94, R91, !PT ;  /* 0x0000005b5e5b7209 */ /* 0x000fe40007800000 */
[----:B0-----:R-:W-:Y:S01]  /*3870*/  FMNMX R88, R90, R88, !PT ;  /* 0x000000585a587209 */ /* 0x001fe20007800000 */
[----:B------:R-:W-:-:S05]  /*3880*/  FMUL R90, R46, UR17 ;  /* 0x000000112e5a7c20 */ /* 0x000fca0008400000 */
[----:B------:R-:W-:Y:S01]  /*3890*/  FMNMX R91, R90, R91, !PT ;  /* 0x0000005b5a5b7209 */ /* 0x000fe20007800000 */
[----:B------:R-:W-:Y:S01]  /*38a0*/  FADD R90, -R89, R2 ;  /* 0x00000002595a7221 */ /* 0x000fe20000000100 */
[----:B------:R-:W-:-:S03]  /*38b0*/  FMNMX R2, R88, R3, !PT ;  /* 0x0000000358027209 */ /* 0x000fc60007800000 */
[----:B------:R-:W-:Y:S01]  /*38c0*/  FMUL R88, R90, 1.4426950216293334961 ;  /* 0x3fb8aa3b5a587820 */ /* 0x000fe20000400000 */
[----:B------:R-:W-:Y:S01]  /*38d0*/  FMUL R90, R47, UR17 ;  /* 0x000000112f5a7c20 */ /* 0x000fe20008400000 */
[--C-:B------:R-:W-:Y:S01]  /*38e0*/  FFMA R24, R24, UR17, -R2.reuse ;  /* 0x0000001118187c23 */ /* 0x100fe20008000802 */
[----:B------:R-:W-:-:S03]  /*38f0*/  FFMA R25, R25, UR17, -R2 ;  /* 0x0000001119197c23 */ /* 0x000fc60008000802 */
[----:B------:R-:W-:Y:S01]  /*3900*/  FMUL R131, R24, 1.4426950216293334961 ;  /* 0x3fb8aa3b18837820 */ /* 0x000fe20000400000 */
[----:B------:R-:W-:Y:S01]  /*3910*/  FMUL R24, R50, UR17 ;  /* 0x0000001132187c20 */ /* 0x000fe20008400000 */
[----:B------:R-:W-:Y:S01]  /*3920*/  FMNMX R90, R90, R91, !PT ;  /* 0x0000005b5a5a7209 */ /* 0x000fe20007800000 */
[----:B------:R-:W-:Y:S01]  /*3930*/  FMUL R133, R25, 1.4426950216293334961 ;  /* 0x3fb8aa3b19857820 */ /* 0x000fe20000400000 */
[----:B------:R-:W-:Y:S02]  /*3940*/  FMUL R25, R51, UR17 ;  /* 0x0000001133197c20 */ /* 0x000fe40008400000 */
        /* <DEDUP_REMOVED lines=38> */
[----:B------:R-:W0:Y:S01]  /*3bb0*/  SHFL.BFLY PT, R25, R24, 0x2, 0x1f ;  /* 0x0c401f0018197f89 */ /* 0x000e2200000e0000 */
[----:B------:R-:W-:Y:S01]  /*3bc0*/  FFMA R95, R95, UR17, -R89 ;  /* 0x000000115f5f7c23 */ /* 0x000fe20008000859 */
[----:B0-----:R-:W-:-:S05]  /*3bd0*/  FMNMX R24, R24, R25, !PT ;  /* 0x0000001918187209 */ /* 0x001fca0007800000 */
[----:B------:R-:W0:Y:S01]  /*3be0*/  SHFL.BFLY PT, R25, R24, 0x1, 0x1f ;  /* 0x0c201f0018197f89 */ /* 0x000e2200000e0000 */
[----:B------:R-:W-:Y:S01]  /*3bf0*/  FFMA R28, R28, UR17, -R2 ;  /* 0x000000111c1c7c23 */ /* 0x000fe20008000802 */
[----:B------:R-:W-:Y:S01]  /*3c00*/  FMUL R252, R252, 1.4426950216293334961 ;  /* 0x3fb8aa3bfcfc7820 */ /* 0x000fe20000400000 */
[----:B------:R-:W-:Y:S01]  /*3c10*/  FMUL R95, R95, 1.4426950216293334961 ;  /* 0x3fb8aa3b5f5f7820 */ /* 0x000fe20000400000 */
[--C-:B------:R-:W-:Y:S01]  /*3c20*/  FFMA R119, R119, UR17, -R89.reuse ;  /* 0x0000001177777c23 */ /* 0x100fe20008000859 */
[----:B------:R-:W-:Y:S01]  /*3c30*/  FMUL R28, R28, 1.4426950216293334961 ;  /* 0x3fb8aa3b1c1c7820 */ /* 0x000fe20000400000 */
[----:B------:R-:W-:Y:S01]  /*3c40*/  FFMA R122, R122, UR17, -R89 ;  /* 0x000000117a7a7c23 */ /* 0x000fe20008000859 */
[----:B------:R-:W-:Y:S01]  /*3c50*/  FMUL R251, R251, 1.4426950216293334961 ;  /* 0x3fb8aa3bfbfb7820 */ /* 0x000fe20000400000 */
[----:B------:R1:W-:Y:S01]  /*3c60*/  MUFU.EX2 R117, R95 ;  /* 0x0000005f00757308 */ /* 0x0003e20000000800 */
[----:B------:R-:W-:Y:S01]  /*3c70*/  FMUL R119, R119, 1.4426950216293334961 ;  /* 0x3fb8aa3b77777820 */ /* 0x000fe20000400000 */
[--C-:B------:R-:W-:Y:S01]  /*3c80*/  FFMA R140, R140, UR17, -R9.reuse ;  /* 0x000000118c8c7c23 */ /* 0x100fe20008000809 */
[----:B------:R-:W-:Y:S01]  /*3c90*/  FMUL R122, R122, 1.4426950216293334961 ;  /* 0x3fb8aa3b7a7a7820 */ /* 0x000fe20000400000 */
[----:B------:R-:W-:Y:S01]  /*3ca0*/  FMUL R237, R237, 1.4426950216293334961 ;  /* 0x3fb8aa3beded7820 */ /* 0x000fe20000400000 */
[----:B------:R-:W-:-:S03]  /*3cb0*/  FFMA R136, R136, UR17, -R9 ;  /* 0x0000001188887c23 */ /* 0x000fc60008000809 */
[----:B------:R-:W3:Y:S01]  /*3cc0*/  MUFU.EX2 R252, R252 ;  /* 0x000000fc00fc7308 */ /* 0x000ee20000000800 */
[----:B-1----:R-:W-:Y:S01]  /*3cd0*/  FFMA R95, R134, UR17, -R89 ;  /* 0x00000011865f7c23 */ /* 0x002fe20008000859 */
[----:B------:R-:W-:Y:S01]  /*3ce0*/  FMUL R140, R140, 1.4426950216293334961 ;  /* 0x3fb8aa3b8c8c7820 */ /* 0x000fe20000400000 */
[----:B0-----:R-:W-:Y:S01]  /*3cf0*/  FMNMX R25, R24, R25, !PT ;  /* 0x0000001918197209 */ /* 0x001fe20007800000 */
[----:B------:R-:W-:-:S04]  /*3d00*/  FADD R24, -R2, R3 ;  /* 0x0000000302187221 */ /* 0x000fc80000000100 */
[----:B------:R0:W-:Y:S01]  /*3d10*/  MUFU.EX2 R134, R28 ;  /* 0x0000001c00867308 */ /* 0x0001e20000000800 */
[----:B------:R-:W-:Y:S01]  /*3d20*/  FFMA R29, R29, UR17, -R2 ;  /* 0x000000111d1d7c23 */ /* 0x000fe20008000802 */
[----:B------:R-:W-:Y:S01]  /*3d30*/  FMUL R24, R24, 1.4426950216293334961 ;  /* 0x3fb8aa3b18187820 */ /* 0x000fe20000400000 */
[----:B------:R-:W-:-:S05]  /*3d40*/  FMUL R235, R235, 1.4426950216293334961 ;  /* 0x3fb8aa3bebeb7820 */ /* 0x000fca0000400000 */
[----:B------:R1:W-:Y:S01]  /*3d50*/  MUFU.EX2 R209, R119 ;  /* 0x0000007700d17308 */ /* 0x0003e20000000800 */
[----:B0-----:R-:W-:Y:S01]  /*3d60*/  FFMA R28, R37, UR17, -R2 ;  /* 0x00000011251c7c23 */ /* 0x001fe20008000802 */
[----:B------:R-:W-:-:S03]  /*3d70*/  FMUL R136, R136, 1.4426950216293334961 ;  /* 0x3fb8aa3b88887820 */ /* 0x000fc60000400000 */
[----:B------:R-:W-:-:S03]  /*3d80*/  FMUL R28, R28, 1.4426950216293334961 ;  /* 0x3fb8aa3b1c1c7820 */ /* 0x000fc60000400000 */
[----:B------:R-:W0:Y:S01]  /*3d90*/  MUFU.EX2 R251, R251 ;  /* 0x000000fb00fb7308 */ /* 0x000e220000000800 */
[----:B-1----:R-:W-:Y:S01]  /*3da0*/  FMNMX R119, R25, R4, !PT ;  /* 0x0000000419777209 */ /* 0x002fe20007800000 */
[----:B------:R-:W-:Y:S01]  /*3db0*/  FMUL R29, R29, 1.4426950216293334961 ;  /* 0x3fb8aa3b1d1d7820 */ /* 0x000fe20000400000 */
[----:B------:R-:W-:-:S05]  /*3dc0*/  FMUL R233, R233, 1.4426950216293334961 ;  /* 0x3fb8aa3be9e97820 */ /* 0x000fca0000400000 */
[----:B------:R-:W-:Y:S01]  /*3dd0*/  MUFU.EX2 R211, R122 ;  /* 0x0000007a00d37308 */ /* 0x000fe20000000800 */
[----:B------:R-:W-:-:S07]  /*3de0*/  FMUL R229, R229, 1.4426950216293334961 ;  /* 0x3fb8aa3be5e57820 */ /* 0x000fce0000400000 */
[----:B------:R1:W-:Y:S01]  /*3df0*/  MUFU.EX2 R122, R24 ;  /* 0x00000018007a7308 */ /* 0x0003e20000000800 */
[----:B------:R-:W-:-:S07]  /*3e00*/  FFMA R25, R50, UR17, -R119 ;  /* 0x0000001132197c23 */ /* 0x000fce0008000877 */
[----:B------:R-:W4:Y:S01]  /*3e10*/  MUFU.EX2 R237, R237 ;  /* 0x000000ed00ed7308 */ /* 0x000f220000000800 */
[----:B-1----:R-:W-:-:S07]  /*3e20*/  FFMA R24, R47, UR17, -R119 ;  /* 0x000000112f187c23 */ /* 0x002fce0008000877 */
[----:B------:R-:W-:Y:S01]  /*3e30*/  MUFU.EX2 R248, R140 ;  /* 0x0000008c00f87308 */ /* 0x000fe20000000800 */
[----:B------:R-:W-:-:S07]  /*3e40*/  FMUL R24, R24, 1.4426950216293334961 ;  /* 0x3fb8aa3b18187820 */ /* 0x000fce0000400000 */
[----:B------:R1:W-:Y:S01]  /*3e50*/  MUFU.EX2 R140, R28 ;  /* 0x0000001c008c7308 */ /* 0x0003e20000000800 */
[----:B------:R-:W-:Y:S01]  /*3e60*/  FMUL R92, R92, 1.4426950216293334961 ;  /* 0x3fb8aa3b5c5c7820 */ /* 0x000fe20000400000 */
[----:B-1----:R-:W-:-:S06]  /*3e70*/  FFMA R28, R41, UR17, -R2 ;  /* 0x00000011291c7c23 */ /* 0x002fcc0008000802 */
[----:B------:R-:W1:Y:S08]  /*3e80*/  MUFU.EX2 R235, R235 ;  /* 0x000000eb00eb7308 */ /* 0x000e700000000800 */
[----:B------:R-:W-:Y:S08]  /*3e90*/  MUFU.EX2 R244, R136 ;  /* 0x0000008800f47308 */ /* 0x000ff00000000800 */
[----:B------:R2:W-:Y:S01]  /*3ea0*/  MUFU.EX2 R136, R29 ;  /* 0x0000001d00887308 */ /* 0x0005e20000000800 */
[----:B------:R-:W-:Y:S01]  /*3eb0*/  FFMA R98, R98, UR17, -R89 ;  /* 0x0000001162627c23 */ /* 0x000fe20008000859 */
[----:B--2---:R-:W-:Y:S01]  /*3ec0*/  FMUL R29, R28, 1.4426950216293334961 ;  /* 0x3fb8aa3b1c1d7820 */ /* 0x004fe20000400000 */
[----:B------:R-:W-:-:S05]  /*3ed0*/  FFMA R28, R44, UR17, -R2 ;  /* 0x000000112c1c7c23 */ /* 0x000fca0008000802 */
[----:B------:R-:W2:Y:S08]  /*3ee0*/  MUFU.EX2 R233, R233 ;  /* 0x000000e900e97308 */ /* 0x000eb00000000800 */
[----:B------:R3:W-:Y:S01]  /*3ef0*/  MUFU.EX2 R50, R24 ;  /* 0x0000001800327308 */ /* 0x0007e20000000800 */
[----:B------:R-:W-:-:S07]  /*3f00*/  FMUL R98, R98, 1.4426950216293334961 ;  /* 0x3fb8aa3b62627820 */ /* 0x000fce0000400000 */
[----:B------:R4:W-:Y:S01]  /*3f10*/  MUFU.EX2 R44, R29 ;  /* 0x0000001d002c7308 */ /* 0x0009e20000000800 */
[----:B---3--:R-:W-:-:S04]  /*3f20*/  FADD R24, R238, R252 ;  /* 0x000000fcee187221 */ /* 0x008fc80000000000 */
[----:B0-----:R-:W-:-:S03]  /*3f30*/  FADD R24, R251, R24 ;  /* 0x00000018fb187221 */ /* 0x001fc60000000000 */
[----:B------:R-:W0:Y:S01]  /*3f40*/  MUFU.EX2 R229, R229 ;  /* 0x000000e500e57308 */ /* 0x000e220000000800 */
[----:B----4-:R-:W-:Y:S01]  /*3f50*/  FMUL R29, R28, 1.4426950216293334961 ;  /* 0x3fb8aa3b1c1d7820 */ /* 0x010fe20000400000 */
[----:B------:R-:W-:Y:S01]  /*3f60*/  FFMA R28, R45, UR17, -R2 ;  /* 0x000000112d1c7c23 */ /* 0x000fe20008000802 */
[----:B------:R-:W-:Y:S01]  /*3f70*/  FFMA R99, R99, UR17, -R89 ;  /* 0x0000001163637c23 */ /* 0x000fe20008000859 */
[----:B------:R-:W-:-:S04]  /*3f80*/  FADD R24, R237, R24 ;  /* 0x00000018ed187221 */ /* 0x000fc80000000000 */
[----:B------:R3:W-:Y:S01]  /*3f90*/  MUFU.EX2 R45, R29 ;  /* 0x0000001d002d7308 */ /* 0x0007e20000000800 */
[----:B------:R-:W-:Y:S01]  /*3fa0*/  FFMA R53, R53, UR17, -R2 ;  /* 0x0000001135357c23 */ /* 0x000fe20008000802 */
[----:B------:R-:W-:Y:S01]  /*3fb0*/  FMUL R99, R99, 1.4426950216293334961 ;  /* 0x3fb8aa3b63637820 */ /* 0x000fe20000400000 */
[----:B------:R-:W-:-:S05]  /*3fc0*/  FFMA R102, R102, UR17, -R89 ;  /* 0x0000001166667c23 */ /* 0x000fca0008000859 */
[----:B------:R-:W4:Y:S01]  /*3fd0*/  MUFU.EX2 R92, R92 ;  /* 0x0000005c005c7308 */ /* 0x000f220000000800 */
[----:B---3--:R-:W-:Y:S01]  /*3fe0*/  FMUL R29, R28, 1.4426950216293334961 ;  /* 0x3fb8aa3b1c1d7820 */ /* 0x008fe20000400000 */
[----:B------:R-:W-:Y:S01]  /*3ff0*/  FFMA R28, R48, UR17, -R2 ;  /* 0x00000011301c7c23 */ /* 0x000fe20008000802 */
[----:B------:R-:W-:Y:S01]  /*4000*/  FFMA R30, R30, UR17, -R119 ;  /* 0x000000111e1e7c23 */ /* 0x000fe20008000877 */
[----:B-1----:R-:W-:Y:S01]  /*4010*/  FADD R24, R235, R24 ;  /* 0x00000018eb187221 */ /* 0x002fe20000000000 */
[----:B------:R-:W-:Y:S01]  /*4020*/  FFMA R137, R137, UR17, -R9 ;  /* 0x0000001189897c23 */ /* 0x000fe20008000809 */
[----:B------:R-:W-:Y:S01]  /*4030*/  FMUL R28, R28, 1.4426950216293334961 ;  /* 0x3fb8aa3b1c1c7820 */ /* 0x000fe20000400000 */
[----:B------:R-:W-:Y:S01]  /*4040*/  FMUL R95, R95, 1.4426950216293334961 ;  /* 0x3fb8aa3b5f5f7820 */ /* 0x000fe20000400000 */
[----:B------:R-:W1:Y:S01]  /*4050*/  MUFU.EX2 R116, R98 ;  /* 0x0000006200747308 */ /* 0x000e620000000800 */
[----:B------:R-:W-:Y:S01]  /*4060*/  FMUL R53, R53, 1.4426950216293334961 ;  /* 0x3fb8aa3b35357820 */ /* 0x000fe20000400000 */
[----:B------:R-:W-:Y:S01]  /*4070*/  FFMA R32, R32, UR17, -R2 ;  /* 0x0000001120207c23 */ /* 0x000fe20008000802 */
[----:B------:R-:W-:Y:S01]  /*4080*/  FMUL R25, R25, 1.4426950216293334961 ;  /* 0x3fb8aa3b19197820 */ /* 0x000fe20000400000 */
[----:B------:R-:W-:Y:S01]  /*4090*/  FMUL R102, R102, 1.4426950216293334961 ;  /* 0x3fb8aa3b66667820 */ /* 0x000fe20000400000 */
[--C-:B------:R-:W-:Y:S01]  /*40a0*/  FFMA R103, R103, UR17, -R89.reuse ;  /* 0x0000001167677c23 */ /* 0x100fe20008000859 */
[----:B------:R-:W-:Y:S01]  /*40b0*/  FMUL R30, R30, 1.4426950216293334961 ;  /* 0x3fb8aa3b1e1e7820 */ /* 0x000fe20000400000 */
[----:B--2---:R-:W-:Y:S01]  /*40c0*/  FADD R24, R233, R24 ;  /* 0x00000018e9187221 */ /* 0x004fe20000000000 */
[----:B------:R-:W2:Y:S01]  /*40d0*/  MUFU.EX2 R120, R99 ;  /* 0x0000006300787308 */ /* 0x000ea20000000800 */
[----:B------:R-:W-:Y:S01]  /*40e0*/  FMUL R137, R137, 1.4426950216293334961 ;  /* 0x3fb8aa3b89897820 */ /* 0x000fe20000400000 */
[----:B------:R-:W-:Y:S01]  /*40f0*/  FMUL R32, R32, 1.4426950216293334961 ;  /* 0x3fb8aa3b20207820 */ /* 0x000fe20000400000 */
[----:B------:R-:W-:Y:S01]  /*4100*/  FMUL R103, R103, 1.4426950216293334961 ;  /* 0x3fb8aa3b67677820 */ /* 0x000fe20000400000 */
[----:B------:R-:W-:-:S04]  /*4110*/  FFMA R106, R106, UR17, -R89 ;  /* 0x000000116a6a7c23 */ /* 0x000fc80008000859 */
[----:B------:R3:W-:Y:S01]  /*4120*/  MUFU.EX2 R90, R28 ;  /* 0x0000001c005a7308 */ /* 0x0007e20000000800 */
[----:B------:R-:W-:Y:S01]  /*4130*/  FMUL R106, R106, 1.4426950216293334961 ;  /* 0x3fb8aa3b6a6a7820 */ /* 0x000fe20000400000 */
[----:B------:R-:W-:-:S06]  /*4140*/  FFMA R107, R107, UR17, -R89 ;  /* 0x000000116b6b7c23 */ /* 0x000fcc0008000859 */
[----:B------:R-:W-:Y:S01]  /*4150*/  MUFU.EX2 R223, R95 ;  /* 0x0000005f00df7308 */ /* 0x000fe20000000800 */
[----:B---3--:R-:W-:Y:S01]  /*4160*/  FADD R28, R109, R112 ;  /* 0x000000706d1c7221 */ /* 0x008fe20000000000 */
[----:B------:R-:W-:-:S06]  /*4170*/  FFMA R36, R36, UR17, -R2 ;  /* 0x0000001124247c23 */ /* 0x000fcc0008000802 */
[----:B------:R-:W-:Y:S08]  /*4180*/  MUFU.EX2 R95, R53 ;  /* 0x00000035005f7308 */ /* 0x000ff00000000800 */
[----:B------:R0:W-:Y:S01]  /*4190*/  MUFU.EX2 R130, R25 ;  /* 0x0000001900827308 */ /* 0x0001e20000000800 */
[----:B------:R-:W-:-:S07]  /*41a0*/  FFMA R49, R49, UR17, -R2 ;  /* 0x0000001131317c23 */ /* 0x000fce0008000802 */
[----:B------:R-:W3:Y:S01]  /*41b0*/  MUFU.EX2 R121, R102 ;  /* 0x0000006600797308 */ /* 0x000ee20000000800 */
[----:B0-----:R-:W-:-:S07]  /*41c0*/  FADD R25, R229, R24 ;  /* 0x00000018e5197221 */ /* 0x001fce0000000000 */
[----:B------:R0:W-:Y:S01]  /*41d0*/  MUFU.EX2 R53, R30 ;  /* 0x0000001e00357308 */ /* 0x0001e20000000800 */
[----:B------:R-:W-:Y:S01]  /*41e0*/  FFMA R52, R52, UR17, -R2 ;  /* 0x0000001134347c23 */ /* 0x000fe20008000802 */
[----:B------:R-:W-:-:S06]  /*41f0*/  FMUL R107, R107, 1.4426950216293334961 ;  /* 0x3fb8aa3b6b6b7820 */ /* 0x000fcc0000400000 */
[----:B------:R-:W-:Y:S01]  /*4200*/  MUFU.EX2 R245, R137 ;  /* 0x0000008900f57308 */ /* 0x000fe20000000800 */
[----:B0-----:R-:W-:Y:S01]  /*4210*/  FADD R30, R113, R28 ;  /* 0x0000001c711e7221 */ /* 0x001fe20000000000 */
[----:B------:R-:W-:-:S06]  /*4220*/  FFMA R110, R110, UR17, -R89 ;  /* 0x000000116e6e7c23 */ /* 0x000fcc0008000859 */
[----:B------:R-:W-:Y:S01]  /*4230*/  MUFU.EX2 R131, R131 ;  /* 0x0000008300837308 */ /* 0x000fe20000000800 */
[----:B------:R-:W-:Y:S01]  /*4240*/  FFMA R138, R138, UR17, -R89 ;  /* 0x000000118a8a7c23 */ /* 0x000fe20008000859 */
[----:B------:R-:W-:-:S06]  /*4250*/  FMUL R36, R36, 1.4426950216293334961 ;  /* 0x3fb8aa3b24247820 */ /* 0x000fcc0000400000 */
[----:B------:R-:W-:Y:S01]  /*4260*/  MUFU.EX2 R133, R133 ;  /* 0x0000008500857308 */ /* 0x000fe20000000800 */
[----:B------:R-:W-:Y:S01]  /*4270*/  FFMA R56, R56, UR17, -R2 ;  /* 0x0000001138387c23 */ /* 0x000fe20008000802 */
[----:B------:R-:W-:-:S06]  /*4280*/  FFMA R26, R26, UR17, -R119 ;  /* 0x000000111a1a7c23 */ /* 0x000fcc0008000877 */
[----:B------:R4:W-:Y:S01]  /*4290*/  MUFU.EX2 R137, R32 ;  /* 0x0000002000897308 */ /* 0x0009e20000000800 */
[----:B------:R-:W-:Y:S01]  /*42a0*/  FFMA R27, R27, UR17, -R119 ;  /* 0x000000111b1b7c23 */ /* 0x000fe20008000877 */
[----:B------:R-:W-:-:S06]  /*42b0*/  FFMA R33, R33, UR17, -R2 ;  /* 0x0000001121217c23 */ /* 0x000fcc0008000802 */
[----:B------:R-:W0:Y:S01]  /*42c0*/  MUFU.EX2 R124, R103 ;  /* 0x00000067007c7308 */ /* 0x000e220000000800 */
[----:B----4-:R-:W-:Y:S01]  /*42d0*/  FADD R32, R92, R25 ;  /* 0x000000195c207221 */ /* 0x010fe20000000000 */
[----:B------:R-:W-:Y:S01]  /*42e0*/  FADD R25, R117, R30 ;  /* 0x0000001e75197221 */ /* 0x000fe20000000000 */
[----:B------:R-:W-:Y:S01]  /*42f0*/  FFMA R31, R31, UR17, -R119 ;  /* 0x000000111f1f7c23 */ /* 0x000fe20008000877 */
[----:B------:R-:W-:Y:S02]  /*4300*/  FMUL R49, R49, 1.4426950216293334961 ;  /* 0x3fb8aa3b31317820 */ /* 0x000fe40000400000 */
[----:B-1----:R-:W-:Y:S02]  /*4310*/  FADD R25, R116, R25 ;  /* 0x0000001974197221 */ /* 0x002fe40000000000 */
[----:B------:R-:W1:Y:S01]  /*4320*/  MUFU.EX2 R125, R106 ;  /* 0x0000006a007d7308 */ /* 0x000e620000000800 */
[----:B------:R-:W-:Y:S01]  /*4330*/  FMUL R52, R52, 1.4426950216293334961 ;  /* 0x3fb8aa3b34347820 */ /* 0x000fe20000400000 */
[----:B------:R-:W-:Y:S01]  /*4340*/  FMUL R110, R110, 1.4426950216293334961 ;  /* 0x3fb8aa3b6e6e7820 */ /* 0x000fe20000400000 */
[----:B------:R-:W-:Y:S01]  /*4350*/  FMUL R138, R138, 1.4426950216293334961 ;  /* 0x3fb8aa3b8a8a7820 */ /* 0x000fe20000400000 */
[----:B------:R-:W-:Y:S01]  /*4360*/  FMUL R56, R56, 1.4426950216293334961 ;  /* 0x3fb8aa3b38387820 */ /* 0x000fe20000400000 */
[----:B------:R-:W-:Y:S01]  /*4370*/  FFMA R60, R60, UR17, -R2 ;  /* 0x000000113c3c7c23 */ /* 0x000fe20008000802 */
[----:B------:R-:W-:Y:S01]  /*4380*/  FMUL R26, R26, 1.4426950216293334961 ;  /* 0x3fb8aa3b1a1a7820 */ /* 0x000fe20000400000 */
[----:B------:R-:W-:Y:S01]  /*4390*/  FMUL R27, R27, 1.4426950216293334961 ;  /* 0x3fb8aa3b1b1b7820 */ /* 0x000fe20000400000 */
[----:B------:R-:W4:Y:S01]  /*43a0*/  MUFU.EX2 R128, R107 ;  /* 0x0000006b00807308 */ /* 0x000f220000000800 */
[----:B------:R-:W-:Y:S01]  /*43b0*/  FMUL R33, R33, 1.4426950216293334961 ;  /* 0x3fb8aa3b21217820 */ /* 0x000fe20000400000 */
[----:B------:R-:W-:Y:S01]  /*43c0*/  FMUL R31, R31, 1.4426950216293334961 ;  /* 0x3fb8aa3b1f1f7820 */ /* 0x000fe20000400000 */
[----:B------:R-:W-:Y:S01]  /*43d0*/  FFMA R35, R35, UR17, -R119 ;  /* 0x0000001123237c23 */ /* 0x000fe20008000877 */
[----:B------:R-:W-:-:S04]  /*43e0*/  FMUL R60, R60, 1.4426950216293334961 ;  /* 0x3fb8aa3b3c3c7820 */ /* 0x000fc80000400000 */
[----:B------:R2:W-:Y:S01]  /*43f0*/  MUFU.EX2 R37, R36 ;  /* 0x0000002400257308 */ /* 0x0005e20000000800 */
[----:B------:R-:W-:Y:S01]  /*4400*/  FFMA R61, R61, UR17, -R2 ;  /* 0x000000113d3d7c23 */ /* 0x000fe20008000802 */
[----:B------:R-:W-:Y:S01]  /*4410*/  FMUL R35, R35, 1.4426950216293334961 ;  /* 0x3fb8aa3b23237820 */ /* 0x000fe20000400000 */
[----:B------:R-:W-:Y:S01]  /*4420*/  FFMA R38, R38, UR17, -R119 ;  /* 0x0000001126267c23 */ /* 0x000fe20008000877 */
[----:B------:R3:W-:Y:S01]  /*4430*/  STS.U16 [R11+UR13+0x4000], R224 ;  /* 0x004000e00b007988 */ /* 0x0007e2000800040d */
[----:B--2---:R-:W-:-:S03]  /*4440*/  FADD R36, R120, R25 ;  /* 0x0000001978247221 */ /* 0x004fc60000000000 */
[----:B------:R-:W2:Y:S01]  /*4450*/  MUFU.EX2 R129, R110 ;  /* 0x0000006e00817308 */ /* 0x000ea20000000800 */
[--C-:B------:R-:W-:Y:S01]  /*4460*/  FFMA R57, R57, UR17, -R2.reuse ;  /* 0x0000001139397c23 */ /* 0x100fe20008000802 */
[----:B------:R-:W-:Y:S01]  /*4470*/  FMUL R61, R61, 1.4426950216293334961 ;  /* 0x3fb8aa3b3d3d7820 */ /* 0x000fe20000400000 */
[----:B------:R-:W-:Y:S01]  /*4480*/  FFMA R64, R64, UR17, -R2 ;  /* 0x0000001140407c23 */ /* 0x000fe20008000802 */
[----:B---3--:R-:W-:-:S04]  /*4490*/  LOP3.LUT R224, R11, 0x20, RZ, 0x3c, !PT ;  /* 0x000000200be07812 */ /* 0x008fc800078e3cff */
[----:B------:R3:W-:Y:S01]  /*44a0*/  MUFU.EX2 R48, R29 ;  /* 0x0000001d00307308 */ /* 0x0007e20000000800 */
[----:B------:R-:W-:Y:S01]  /*44b0*/  FFMA R34, R34, UR17, -R119 ;  /* 0x0000001122227c23 */ /* 0x000fe20008000877 */
[----:B------:R-:W-:-:S06]  /*44c0*/  FFMA R40, R40, UR17, -R2 ;  /* 0x0000001128287c23 */ /* 0x000fcc0008000802 */
[----:B------:R-:W-:Y:S01]  /*44d0*/  MUFU.EX2 R91, R49 ;  /* 0x00000031005b7308 */ /* 0x000fe20000000800 */
[----:B---3--:R-:W-:Y:S01]  /*44e0*/  FADD R29, R121, R36 ;  /* 0x00000024791d7221 */ /* 0x008fe20000000000 */
[----:B------:R-:W-:-:S06]  /*44f0*/  FMUL R38, R38, 1.4426950216293334961 ;  /* 0x3fb8aa3b26267820 */ /* 0x000fcc0000400000 */
[----:B------:R-:W-:Y:S01]  /*4500*/  MUFU.EX2 R94, R52 ;  /* 0x00000034005e7308 */ /* 0x000fe20000000800 */
[----:B0-----:R-:W-:Y:S01]  /*4510*/  FADD R36, R124, R29 ;  /* 0x0000001d7c247221 */ /* 0x001fe20000000000 */
[----:B------:R-:W-:-:S06]  /*4520*/  FFMA R39, R39, UR17, -R119 ;  /* 0x0000001127277c23 */ /* 0x000fcc0008000877 */
[----:B------:R-:W-:Y:S01]  /*4530*/  MUFU.EX2 R231, R138 ;  /* 0x0000008a00e77308 */ /* 0x000fe20000000800 */
[----:B------:R-:W-:Y:S01]  /*4540*/  FMUL R57, R57, 1.4426950216293334961 ;  /* 0x3fb8aa3b39397820 */ /* 0x000fe20000400000 */
[----:B------:R-:W-:Y:S06]  /*4550*/  STS.U16 [R11+UR13+0x4800], R246 ;  /* 0x004800f60b007988 */ /* 0x000fec000800040d */
[----:B------:R-:W-:Y:S01]  /*4560*/  MUFU.EX2 R98, R56 ;  /* 0x0000003800627308 */ /* 0x000fe20000000800 */
[----:B------:R-:W-:Y:S07]  /*4570*/  STS.U16 [R11+UR13+0x4c00], R230 ;  /* 0x004c00e60b007988 */ /* 0x000fee000800040d */
[----:B------:R-:W-:Y:S01]  /*4580*/  MUFU.EX2 R49, R26 ;  /* 0x0000001a00317308 */ /* 0x000fe20000000800 */
[----:B------:R-:W-:-:S07]  /*4590*/  FMUL R64, R64, 1.4426950216293334961 ;  /* 0x3fb8aa3b40407820 */ /* 0x000fce0000400000 */
[----:B------:R-:W0:Y:S01]  /*45a0*/  MUFU.EX2 R52, R27 ;  /* 0x0000001b00347308 */ /* 0x000e220000000800 */
[----:B------:R-:W-:Y:S07]  /*45b0*/  STS.U16 [R224+UR13+0x4100], R225 ;  /* 0x004100e1e0007988 */ /* 0x000fee000800040d */
[----:B------:R1:W3:Y:S01]  /*45c0*/  MUFU.EX2 R138, R33 ;  /* 0x00000021008a7308 */ /* 0x0002e20000000800 */
[----:B------:R-:W-:-:S07]  /*45d0*/  FMUL R34, R34, 1.4426950216293334961 ;  /* 0x3fb8aa3b22227820 */ /* 0x000fce0000400000 */
[----:B------:R4:W3:Y:S01]  /*45e0*/  MUFU.EX2 R56, R31 ;  /* 0x0000001f00387308 */ /* 0x0008e20000000800 */
[----:B------:R-:W-:Y:S01]  /*45f0*/  STS.U16 [R224+UR13+0x4500], R239 ;  /* 0x004500efe0007988 */ /* 0x000fe2000800040d */
[----:B-1----:R-:W-:Y:S01]  /*4600*/  FADD R33, R125, R36 ;  /* 0x000000247d217221 */ /* 0x002fe20000000000 */
[----:B----4-:R-:W-:-:S05]  /*4610*/  FADD R31, R131, R133 ;  /* 0x00000085831f7221 */ /* 0x010fca0000000000 */
[----:B------:R-:W-:Y:S01]  /*4620*/  MUFU.EX2 R101, R60 ;  /* 0x0000003c00657308 */ /* 0x000fe20000000800 */
[----:B------:R-:W-:Y:S01]  /*4630*/  FMUL R40, R40, 1.4426950216293334961 ;  /* 0x3fb8aa3b28287820 */ /* 0x000fe20000400000 */
[----:B------:R-:W-:Y:S01]  /*4640*/  FMUL R39, R39, 1.4426950216293334961 ;  /* 0x3fb8aa3b27277820 */ /* 0x000fe20000400000 */
[----:B------:R-:W-:Y:S05]  /*4650*/  STS.U16 [R224+UR13+0x4900], R247 ;  /* 0x004900f7e0007988 */ /* 0x000fea000800040d */
[----:B------:R1:W-:Y:S01]  /*4660*/  MUFU.EX2 R60, R35 ;  /* 0x00000023003c7308 */ /* 0x0003e20000000800 */
[----:B------:R4:W-:Y:S01]  /*4670*/  STS.U16 [R224+UR13+0x4d00], R232 ;  /* 0x004d00e8e0007988 */ /* 0x0009e2000800040d */
[----:B------:R-:W-:Y:S01]  /*4680*/  FFMA R68, R68, UR17, -R2 ;  /* 0x0000001144447c23 */ /* 0x000fe20008000802 */
[----:B------:R-:W-:Y:S01]  /*4690*/  FADD R36, R128, R33 ;  /* 0x0000002180247221 */ /* 0x000fe20000000000 */
[----:B-1----:R-:W-:-:S04]  /*46a0*/  FADD R35, R134, R31 ;  /* 0x0000001f86237221 */ /* 0x002fc80000000000 */
[----:B------:R-:W-:Y:S01]  /*46b0*/  MUFU.EX2 R102, R61 ;  /* 0x0000003d00667308 */ /* 0x000fe20000000800 */
[----:B----4-:R-:W-:Y:S01]  /*46c0*/  LOP3.LUT R224, R11, 0x40, RZ, 0x3c, !PT ;  /* 0x000000400be07812 */ /* 0x010fe200078e3cff */
[----:B------:R-:W-:-:S06]  /*46d0*/  FFMA R43, R43, UR17, -R119 ;  /* 0x000000112b2b7c23 */ /* 0x000fcc0008000877 */
[----:B------:R1:W-:Y:S01]  /*46e0*/  MUFU.EX2 R61, R38 ;  /* 0x00000026003d7308 */ /* 0x0003e20000000800 */
[----:B------:R-:W-:Y:S01]  /*46f0*/  FMUL R68, R68, 1.4426950216293334961 ;  /* 0x3fb8aa3b44447820 */ /* 0x000fe20000400000 */
[----:B------:R-:W-:Y:S01]  /*4700*/  LOP3.LUT R246, R11, 0x60, RZ, 0x3c, !PT ;  /* 0x000000600bf67812 */ /* 0x000fe200078e3cff */
[----:B------:R-:W-:Y:S05]  /*4710*/  STS.U16 [R224+UR13+0x4200], R226 ;  /* 0x004200e2e0007988 */ /* 0x000fea000800040d */
[----:B------:R-:W-:Y:S01]  /*4720*/  MUFU.EX2 R99, R57 ;  /* 0x0000003900637308 */ /* 0x000fe20000000800 */
[----:B-1----:R-:W-:Y:S01]  /*4730*/  FADD R38, R136, R35 ;  /* 0x0000002388267221 */ /* 0x002fe20000000000 */
[----:B--2---:R-:W-:Y:S01]  /*4740*/  FADD R35, R129, R36 ;  /* 0x0000002481237221 */ /* 0x004fe20000000000 */
[----:B------:R-:W-:-:S05]  /*4750*/  FFMA R42, R42, UR17, -R119 ;  /* 0x000000112a2a7c23 */ /* 0x000fca0008000877 */
[----:B------:R-:W-:Y:S01]  /*4760*/  MUFU.EX2 R103, R64 ;  /* 0x0000004000677308 */ /* 0x000fe20000000800 */
[----:B------:R-:W-:Y:S01]  /*4770*/  FMUL R43, R43, 1.4426950216293334961 ;  /* 0x3fb8aa3b2b2b7820 */ /* 0x000fe20000400000 */
[----:B------:R-:W-:Y:S01]  /*4780*/  STS.U16 [R224+UR13+0x4600], R242 ;  /* 0x004600f2e0007988 */ /* 0x000fe2000800040d */
[----:B0-----:R-:W-:-:S05]  /*4790*/  FADD R36, R49, R52 ;  /* 0x0000003431247221 */ /* 0x001fca0000000000 */
[----:B------:R-:W0:Y:S01]  /*47a0*/  MUFU.EX2 R57, R34 ;  /* 0x0000002200397308 */ /* 0x000e220000000800 */
[----:B------:R-:W-:Y:S01]  /*47b0*/  FMUL R93, R93, 1.4426950216293334961 ;  /* 0x3fb8aa3b5d5d7820 */ /* 0x000fe20000400000 */
[----:B------:R-:W-:Y:S06]  /*47c0*/  STS.U16 [R224+UR13+0x4a00], R250 ;  /* 0x004a00fae0007988 */ /* 0x000fec000800040d */
[----:B------:R-:W1:Y:S01]  /*47d0*/  MUFU.EX2 R41, R40 ;  /* 0x0000002800297308 */ /* 0x000e620000000800 */
[----:B------:R2:W-:Y:S07]  /*47e0*/  STS.U16 [R224+UR13+0x4e00], R234 ;  /* 0x004e00eae0007988 */ /* 0x0005ee000800040d */
[----:B------:R4:W-:Y:S01]  /*47f0*/  MUFU.EX2 R64, R39 ;  /* 0x0000002700407308 */ /* 0x0009e20000000800 */
[----:B------:R-:W-:Y:S01]  /*4800*/  STS.U16 [R246+UR13+0x4300], R227 ;  /* 0x004300e3f6007988 */ /* 0x000fe2000800040d */
[----:B------:R-:W-:Y:S01]  /*4810*/  FMUL R42, R42, 1.4426950216293334961 ;  /* 0x3fb8aa3b2a2a7820 */ /* 0x000fe20000400000 */
[----:B----4-:R-:W-:-:S05]  /*4820*/  FADD R39, R137, R38 ;  /* 0x0000002689277221 */ /* 0x010fca0000000000 */
[----:B------:R-:W-:Y:S01]  /*4830*/  MUFU.EX2 R105, R68 ;  /* 0x0000004400697308 */ /* 0x000fe20000000800 */
[----:B---3--:R-:W-:Y:S01]  /*4840*/  FADD R38, R138, R39 ;  /* 0x000000278a267221 */ /* 0x008fe20000000000 */
[----:B------:R-:W-:Y:S01]  /*4850*/  STS.U16 [R246+UR13+0x4700], R243 ;  /* 0x004700f3f6007988 */ /* 0x000fe2000800040d */
[----:B------:R-:W-:Y:S01]  /*4860*/  FADD R39, R53, R36 ;  /* 0x0000002435277221 */ /* 0x000fe20000000000 */
[----:B------:R-:W-:Y:S01]  /*4870*/  FMUL R96, R96, 1.4426950216293334961 ;  /* 0x3fb8aa3b60607820 */ /* 0x000fe20000400000 */
[----:B------:R-:W-:-:S03]  /*4880*/  FFMA R149, R149, UR17, -R9 ;  /* 0x0000001195957c23 */ /* 0x000fc60008000809 */
[----:B------:R3:W-:Y:S01]  /*4890*/  MUFU.EX2 R68, R43 ;  /* 0x0000002b00447308 */ /* 0x0007e20000000800 */
[----:B------:R-:W-:Y:S01]  /*48a0*/  STS.U16 [R246+UR13+0x4b00], R228 ;  /* 0x004b00e4f6007988 */ /* 0x000fe2000800040d */
[----:B------:R-:W-:Y:S01]  /*48b0*/  FFMA R139, R139, UR17, -R89 ;  /* 0x000000118b8b7c23 */ /* 0x000fe20008000859 */
[----:B------:R-:W-:Y:S01]  /*48c0*/  FFMA R104, R65, UR17, -R2 ;  /* 0x0000001141687c23 */ /* 0x000fe20008000802 */
[--C-:B------:R-:W-:Y:S01]  /*48d0*/  FFMA R46, R46, UR17, -R119.reuse ;  /* 0x000000112e2e7c23 */ /* 0x100fe20008000877 */
[----:B------:R-:W-:Y:S01]  /*48e0*/  STS.U16 [R246+UR13+0x4f00], R236 ;  /* 0x004f00ecf6007988 */ /* 0x000fe2000800040d */
[----:B------:R-:W-:Y:S01]  /*48f0*/  FFMA R54, R54, UR17, -R119 ;  /* 0x0000001136367c23 */ /* 0x000fe20008000877 */
[----:B---3--:R-:W-:Y:S01]  /*4900*/  FADD R43, R37, R38 ;  /* 0x00000026252b7221 */ /* 0x008fe20000000000 */
[----:B------:R-:W3:Y:S01]  /*4910*/  MUFU.EX2 R93, R93 ;  /* 0x0000005d005d7308 */ /* 0x000ee20000000800 */
[----:B------:R4:W-:Y:S06]  /*4920*/  MEMBAR.ALL.CTA ;  /* 0x0000000000007992 */ /* 0x0009ec0000008000 */
[----:B----4-:R-:W4:Y:S01]  /*4930*/  FENCE.VIEW.ASYNC.S ;  /* 0x00000000000073c6 */ /* 0x010f220000000000 */
[----:B------:R-:W-:Y:S01]  /*4940*/  FADD R40, R56, R39 ;  /* 0x0000002738287221 */ /* 0x000fe20000000000 */
[----:B------:R-:W-:Y:S01]  /*4950*/  FMUL R97, R97, 1.4426950216293334961 ;  /* 0x3fb8aa3b61617820 */ /* 0x000fe20000400000 */
[----:B------:R-:W-:Y:S01]  /*4960*/  FMUL R149, R149, 1.4426950216293334961 ;  /* 0x3fb8aa3b95957820 */ /* 0x000fe20000400000 */
[----:B------:R-:W-:Y:S01]  /*4970*/  FMUL R100, R100, 1.4426950216293334961 ;  /* 0x3fb8aa3b64647820 */ /* 0x000fe20000400000 */
[----:B------:R-:W-:Y:S01]  /*4980*/  FMUL R139, R139, 1.4426950216293334961 ;  /* 0x3fb8aa3b8b8b7820 */ /* 0x000fe20000400000 */
[----:B------:R2:W-:Y:S01]  /*4990*/  MUFU.EX2 R65, R42 ;  /* 0x0000002a00417308 */ /* 0x0005e20000000800 */
[----:B------:R-:W-:Y:S01]  /*49a0*/  FMUL R46, R46, 1.4426950216293334961 ;  /* 0x3fb8aa3b2e2e7820 */ /* 0x000fe20000400000 */
[----:B------:R-:W-:Y:S01]  /*49b0*/  FMUL R54, R54, 1.4426950216293334961 ;  /* 0x3fb8aa3b36367820 */ /* 0x000fe20000400000 */
[----:B0-----:R-:W-:Y:S01]  /*49c0*/  FADD R39, R57, R40 ;  /* 0x0000002839277221 */ /* 0x001fe20000000000 */
[----:B--2---:R-:W-:-:S04]  /*49d0*/  FADD R42, R140, R43 ;  /* 0x0000002b8c2a7221 */ /* 0x004fc80000000000 */
[----:B------:R-:W0:Y:S01]  /*49e0*/  MUFU.EX2 R96, R96 ;  /* 0x0000006000607308 */ /* 0x000e220000000800 */
[----:B------:R-:W-:Y:S01]  /*49f0*/  FFMA R148, R148, UR17, -R9 ;  /* 0x0000001194947c23 */ /* 0x000fe20008000809 */
[----:B-1----:R-:W-:Y:S01]  /*4a00*/  FADD R43, R41, R42 ;  /* 0x0000002a292b7221 */ /* 0x002fe20000000000 */
[----:B------:R-:W-:-:S05]  /*4a10*/  FFMA R123, R123, UR17, -R89 ;  /* 0x000000117b7b7c23 */ /* 0x000fca0008000859 */
[----:B------:R-:W-:Y:S01]  /*4a20*/  MUFU.EX2 R5, R149 ;  /* 0x0000009500057308 */ /* 0x000fe20000000800 */
[----:B------:R-:W-:Y:S01]  /*4a30*/  FMUL R148, R148, 1.4426950216293334961 ;  /* 0x3fb8aa3b94947820 */ /* 0x000fe20000400000 */
[----:B------:R-:W-:Y:S01]  /*4a40*/  FMUL R123, R123, 1.4426950216293334961 ;  /* 0x3fb8aa3b7b7b7820 */ /* 0x000fe20000400000 */
[--C-:B------:R-:W-:Y:S01]  /*4a50*/  FFMA R126, R126, UR17, -R89.reuse ;  /* 0x000000117e7e7c23 */ /* 0x100fe20008000859 */
[----:B------:R-:W-:-:S04]  /*4a60*/  FFMA R127, R127, UR17, -R89 ;  /* 0x000000117f7f7c23 */ /* 0x000fc80008000859 */
[----:B------:R-:W-:Y:S01]  /*4a70*/  MUFU.EX2 R97, R97 ;  /* 0x0000006100617308 */ /* 0x000fe20000000800 */
[----:B------:R-:W-:Y:S01]  /*4a80*/  F2FP.F16.F32.PACK_AB R42, R140, R37 ;  /* 0x000000258c2a723e */ /* 0x000fe200000000ff */
[----:B------:R-:W-:-:S06]  /*4a90*/  FFMA R135, R135, UR17, -R89 ;  /* 0x0000001187877c23 */ /* 0x000fcc0008000859 */
[----:B------:R-:W-:Y:S01]  /*4aa0*/  MUFU.EX2 R149, R139 ;  /* 0x0000008b00957308 */ /* 0x000fe20000000800 */
[----:B------:R-:W-:-:S07]  /*4ab0*/  FADD R0, -R9, R0 ;  /* 0x0000000009007221 */ /* 0x000fce0000000100 */
[----:B------:R1:W-:Y:S01]  /*4ac0*/  MUFU.EX2 R47, R46 ;  /* 0x0000002e002f7308 */ /* 0x0003e20000000800 */
[----:B------:R-:W-:-:S07]  /*4ad0*/  FMUL R126, R126, 1.4426950216293334961 ;  /* 0x3fb8aa3b7e7e7820 */ /* 0x000fce0000400000 */
[----:B------:R-:W2:Y:S01]  /*4ae0*/  MUFU.EX2 R100, R100 ;  /* 0x0000006400647308 */ /* 0x000ea20000000800 */
[----:B-1----:R-:W-:-:S07]  /*4af0*/  FADD R46, R60, R39 ;  /* 0x000000273c2e7221 */ /* 0x002fce0000000000 */
[----:B------:R1:W-:Y:S01]  /*4b00*/  MUFU.EX2 R139, R54 ;  /* 0x00000036008b7308 */ /* 0x0003e20000000800 */
[----:B------:R-:W-:Y:S01]  /*4b10*/  FADD R37, R61, R46 ;  /* 0x0000002e3d257221 */ /* 0x000fe20000000000 */
[----:B------:R-:W-:Y:S01]  /*4b20*/  F2FP.F16.F32.PACK_AB R46, R48, R45 ;  /* 0x0000002d302e723e */ /* 0x000fe200000000ff */
[----:B------:R-:W-:Y:S01]  /*4b30*/  FMUL R127, R127, 1.4426950216293334961 ;  /* 0x3fb8aa3b7f7f7820 */ /* 0x000fe20000400000 */
[----:B-1----:R-:W-:-:S04]  /*4b40*/  FADD R54, R44, R43 ;  /* 0x0000002b2c367221 */ /* 0x002fc80000000000 */
[----:B------:R1:W-:Y:S01]  /*4b50*/  MUFU.EX2 R6, R148 ;  /* 0x0000009400067308 */ /* 0x0003e20000000800 */
[----:B------:R-:W-:Y:S01]  /*4b60*/  FFMA R51, R51, UR17, -R119 ;  /* 0x0000001133337c23 */ /* 0x000fe20008000877 */
[----:B------:R-:W-:Y:S01]  /*4b70*/  FADD R39, R45, R54 ;  /* 0x000000362d277221 */ /* 0x000fe20000000000 */
[----:B------:R-:W-:Y:S01]  /*4b80*/  FADD R45, -R119, R4 ;  /* 0x00000004772d7221 */ /* 0x000fe20000000100 */
[--C-:B------:R-:W-:Y:S01]  /*4b90*/  FFMA R111, R111, UR17, -R89.reuse ;  /* 0x000000116f6f7c23 */ /* 0x100fe20008000859 */
[--C-:B------:R-:W-:Y:S01]  /*4ba0*/  FFMA R114, R114, UR17, -R89.reuse ;  /* 0x0000001172727c23 */ /* 0x100fe20008000859 */
[--C-:B------:R-:W-:Y:S02]  /*4bb0*/  FFMA R115, R115, UR17, -R89.reuse ;  /* 0x0000001173737c23 */ /* 0x100fe40008000859 */
[----:B------:R4:W-:Y:S01]  /*4bc0*/  MUFU.EX2 R213, R123 ;  /* 0x0000007b00d57308 */ /* 0x0009e20000000800 */
[--C-:B------:R-:W-:Y:S01]  /*4bd0*/  FFMA R118, R118, UR17, -R89.reuse ;  /* 0x0000001176767c23 */ /* 0x100fe20008000859 */
[--C-:B-1----:R-:W-:Y:S01]  /*4be0*/  FFMA R148, R142, UR17, -R89.reuse ;  /* 0x000000118e947c23 */ /* 0x102fe20008000859 */
[--C-:B------:R-:W-:Y:S01]  /*4bf0*/  FFMA R145, R143, UR17, -R89.reuse ;  /* 0x000000118f917c23 */ /* 0x100fe20008000859 */
[--C-:B------:R-:W-:Y:S01]  /*4c00*/  FFMA R146, R146, UR17, -R89.reuse ;  /* 0x0000001192927c23 */ /* 0x100fe20008000859 */
[--C-:B------:R-:W-:Y:S01]  /*4c10*/  FFMA R147, R147, UR17, -R89.reuse ;  /* 0x0000001193937c23 */ /* 0x100fe20008000859 */
[--C-:B------:R-:W-:Y:S01]  /*4c20*/  FFMA R150, R150, UR17, -R89.reuse ;  /* 0x0000001196967c23 */ /* 0x100fe20008000859 */
[----:B------:R-:W-:Y:S01]  /*4c30*/  FFMA R110, R76, UR17, -R2 ;  /* 0x000000114c6e7c23 */ /* 0x000fe20008000802 */
[----:B---3--:R-:W-:Y:S01]  /*4c40*/  FADD R27, R93, R32 ;  /* 0x000000205d1b7221 */ /* 0x008fe20000000000 */
[----:B----4-:R-:W-:Y:S01]  /*4c50*/  FFMA R123, R151, UR17, -R89 ;  /* 0x00000011977b7c23 */ /* 0x010fe20008000859 */
[----:B------:R-:W-:Y:S01]  /*4c60*/  FMUL R135, R135, 1.4426950216293334961 ;  /* 0x3fb8aa3b87877820 */ /* 0x000fe20000400000 */
[----:B------:R-:W-:Y:S01]  /*4c70*/  F2FP.F16.F32.PACK_AB R29, R120, R116 ;  /* 0x00000074781d723e */ /* 0x000fe200000000ff */
[----:B------:R-:W-:Y:S01]  /*4c80*/  FMUL R0, R0, 1.4426950216293334961 ;  /* 0x3fb8aa3b00007820 */ /* 0x000fe20000400000 */
[--C-:B------:R-:W-:Y:S01]  /*4c90*/  FFMA R69, R69, UR17, -R2.reuse ;  /* 0x0000001145457c23 */ /* 0x100fe20008000802 */
[--C-:B------:R-:W-:Y:S01]  /*4ca0*/  FFMA R72, R72, UR17, -R2.reuse ;  /* 0x0000001148487c23 */ /* 0x100fe20008000802 */
[--C-:B------:R-:W-:Y:S01]  /*4cb0*/  FFMA R73, R73, UR17, -R2.reuse ;  /* 0x0000001149497c23 */ /* 0x100fe20008000802 */
[--C-:B------:R-:W-:Y:S01]  /*4cc0*/  FFMA R77, R77, UR17, -R2.reuse ;  /* 0x000000114d4d7c23 */ /* 0x100fe20008000802 */
[--C-:B------:R-:W-:Y:S01]  /*4cd0*/  FFMA R80, R80, UR17, -R2.reuse ;  /* 0x0000001150507c23 */ /* 0x100fe20008000802 */
[--C-:B------:R-:W-:Y:S01]  /*4ce0*/  FFMA R81, R81, UR17, -R2.reuse ;  /* 0x0000001151517c23 */ /* 0x100fe20008000802 */
[--C-:B------:R-:W-:Y:S01]  /*4cf0*/  FFMA R84, R84, UR17, -R2.reuse ;  /* 0x0000001154547c23 */ /* 0x100fe20008000802 */
[----:B------:R-:W-:Y:S01]  /*4d00*/  FFMA R85, R85, UR17, -R2 ;  /* 0x0000001155557c23 */ /* 0x000fe20008000802 */
[--C-:B------:R-:W-:Y:S01]  /*4d10*/  FFMA R55, R55, UR17, -R119.reuse ;  /* 0x0000001137377c23 */ /* 0x100fe20008000877 */
        /* <DEDUP_REMOVED lines=16> */
[----:B------:R-:W-:Y:S01]  /*4e20*/  FMUL R120, R45, 1.4426950216293334961 ;  /* 0x3fb8aa3b2d787820 */ /* 0x000fe20000400000 */
[----:B------:R1:W-:Y:S01]  /*4e30*/  MUFU.EX2 R215, R126 ;  /* 0x0000007e00d77308 */ /* 0x0003e20000000800 */
[----:B------:R-:W-:Y:S01]  /*4e40*/  FMUL R51, R51, 1.4426950216293334961 ;  /* 0x3fb8aa3b33337820 */ /* 0x000fe20000400000 */
[----:B------:R-:W-:Y:S01]  /*4e50*/  FMUL R111, R111, 1.4426950216293334961 ;  /* 0x3fb8aa3b6f6f7820 */ /* 0x000fe20000400000 */
[----:B------:R-:W-:Y:S01]  /*4e60*/  FMUL R114, R114, 1.4426950216293334961 ;  /* 0x3fb8aa3b72727820 */ /* 0x000fe20000400000 */
[----:B------:R-:W-:Y:S01]  /*4e70*/  FMUL R115, R115, 1.4426950216293334961 ;  /* 0x3fb8aa3b73737820 */ /* 0x000fe20000400000 */
[----:B------:R-:W-:Y:S01]  /*4e80*/  FMUL R118, R118, 1.4426950216293334961 ;  /* 0x3fb8aa3b76767820 */ /* 0x000fe20000400000 */
[----:B------:R-:W-:Y:S01]  /*4e90*/  FMUL R148, R148, 1.4426950216293334961 ;  /* 0x3fb8aa3b94947820 */ /* 0x000fe20000400000 */
[----:B------:R-:W-:Y:S01]  /*4ea0*/  FMUL R145, R145, 1.4426950216293334961 ;  /* 0x3fb8aa3b91917820 */ /* 0x000fe20000400000 */
[----:B------:R3:W-:Y:S01]  /*4eb0*/  MUFU.EX2 R217, R127 ;  /* 0x0000007f00d97308 */ /* 0x0007e20000000800 */
[----:B------:R-:W-:Y:S01]  /*4ec0*/  FMUL R143, R146, 1.4426950216293334961 ;  /* 0x3fb8aa3b928f7820 */ /* 0x000fe20000400000 */
[----:B-1----:R-:W-:Y:S01]  /*4ed0*/  FMUL R126, R150, 1.4426950216293334961 ;  /* 0x3fb8aa3b967e7820 */ /* 0x002fe20000400000 */
[----:B------:R-:W-:Y:S01]  /*4ee0*/  FMUL R123, R123, 1.4426950216293334961 ;  /* 0x3fb8aa3b7b7b7820 */ /* 0x000fe20000400000 */
[----:B------:R-:W-:Y:S01]  /*4ef0*/  FMUL R104, R104, 1.4426950216293334961 ;  /* 0x3fb8aa3b68687820 */ /* 0x000fe20000400000 */
[----:B------:R-:W-:Y:S01]  /*4f00*/  FMUL R110, R110, 1.4426950216293334961 ;  /* 0x3fb8aa3b6e6e7820 */ /* 0x000fe20000400000 */
[----:B0-----:R-:W-:Y:S01]  /*4f10*/  FADD R32, R96, R27 ;  /* 0x0000001b60207221 */ /* 0x001fe20000000000 */
[----:B------:R-:W-:Y:S01]  /*4f20*/  FMUL R69, R69, 1.4426950216293334961 ;  /* 0x3fb8aa3b45457820 */ /* 0x000fe20000400000 */
[----:B---3--:R-:W-:Y:S01]  /*4f30*/  FMUL R127, R147, 1.4426950216293334961 ;  /* 0x3fb8aa3b937f7820 */ /* 0x008fe20000400000 */
[----:B------:R-:W-:Y:S01]  /*4f40*/  MUFU.EX2 R241, R135 ;  /* 0x0000008700f17308 */ /* 0x000fe20000000800 */
[----:B------:R-:W-:Y:S01]  /*4f50*/  FMUL R72, R72, 1.4426950216293334961 ;  /* 0x3fb8aa3b48487820 */ /* 0x000fe20000400000 */
        /* <DEDUP_REMOVED lines=24> */
[----:B------:R-:W-:Y:S01]  /*50e0*/  F2FP.F16.F32.PACK_AB R30, R92, R229 ;  /* 0x000000e55c1e723e */ /* 0x000fe200000000ff */
[----:B------:R-:W-:Y:S01]  /*50f0*/  FADD R54, R64, R37 ;  /* 0x0000002540367221 */ /* 0x000fe20000000000 */
[----:B--2---:R-:W-:-:S02]  /*5100*/  F2FP.F16.F32.PACK_AB R34, R100, R97 ;  /* 0x000000616422723e */ /* 0x004fc400000000ff */
[----:B------:R-:W-:Y:S02]  /*5110*/  F2FP.F16.F32.PACK_AB R25, R112, R109 ;  /* 0x0000006d7019723e */ /* 0x000fe400000000ff */
[----:B------:R-:W-:Y:S01]  /*5120*/  F2FP.F16.F32.PACK_AB R27, R117, R113 ;  /* 0x00000071751b723e */ /* 0x000fe200000000ff */
[----:B------:R-:W1:Y:S01]  /*5130*/  MUFU.EX2 R0, R0 ;  /* 0x0000000000007308 */ /* 0x000e620000000800 */
[----:B0-----:R-:W-:Y:S01]  /*5140*/  FADD R51, R97, R32 ;  /* 0x0000002061337221 */ /* 0x001fe20000000000 */
[----:B------:R-:W-:-:S06]  /*5150*/  F2FP.F16.F32.PACK_AB R32, R96, R93 ;  /* 0x0000005d6020723e */ /* 0x000fcc00000000ff */
[----:B------:R-:W0:Y:S01]  /*5160*/  MUFU.EX2 R88, R88 ;  /* 0x0000005800587308 */ /* 0x000e220000000800 */
[----:B------:R-:W-:Y:S01]  /*5170*/  F2FP.F16.F32.PACK_AB R44, R44, R41 ;  /* 0x000000292c2c723e */ /* 0x000fe200000000ff */
[----:B------:R-:W-:-:S06]  /*5180*/  FADD R41, R65, R54 ;  /* 0x0000003641297221 */ /* 0x000fcc0000000000 */
[----:B------:R-:W2:Y:S08]  /*5190*/  MUFU.EX2 R120, R120 ;  /* 0x0000007800787308 */ /* 0x000eb00000000800 */
[----:B------:R-:W3:Y:S08]  /*51a0*/  MUFU.EX2 R132, R111 ;  /* 0x0000006f00847308 */ /* 0x000ef00000000800 */
[----:B------:R-:W-:Y:S08]  /*51b0*/  MUFU.EX2 R10, R114 ;  /* 0x00000072000a7308 */ /* 0x000ff00000000800 */
[----:B------:R-:W4:Y:S08]  /*51c0*/  MUFU.EX2 R205, R115 ;  /* 0x0000007300cd7308 */ /* 0x000f300000000800 */
[----:B------:R-:W4:Y:S01]  /*51d0*/  MUFU.EX2 R207, R118 ;  /* 0x0000007600cf7308 */ /* 0x000f220000000800 */
[----:B------:R-:W-:-:S07]  /*51e0*/  FADD R116, R48, R39 ;  /* 0x0000002730747221 */ /* 0x000fce0000000000 */
[----:B------:R-:W-:Y:S08]  /*51f0*/  MUFU.EX2 R148, R148 ;  /* 0x0000009400947308 */ /* 0x000ff00000000800 */
[----:B------:R-:W4:Y:S08]  /*5200*/  MUFU.EX2 R145, R145 ;  /* 0x0000009100917308 */ /* 0x000f300000000800 */
[----:B------:R-:W-:Y:S08]  /*5210*/  MUFU.EX2 R143, R143 ;  /* 0x0000008f008f7308 */ /* 0x000ff00000000800 */
[----:B------:R-:W-:Y:S08]  /*5220*/  MUFU.EX2 R127, R127 ;  /* 0x0000007f007f7308 */ /* 0x000ff00000000800 */
[----:B------:R-:W-:Y:S08]  /*5230*/  MUFU.EX2 R126, R126 ;  /* 0x0000007e007e7308 */ /* 0x000ff00000000800 */
[----:B------:R-:W4:Y:S08]  /*5240*/  MUFU.EX2 R123, R123 ;  /* 0x0000007b007b7308 */ /* 0x000f300000000800 */
[----:B------:R-:W4:Y:S08]  /*5250*/  MUFU.EX2 R104, R104 ;  /* 0x0000006800687308 */ /* 0x000f300000000800 */
[----:B------:R-:W4:Y:S08]  /*5260*/  MUFU.EX2 R106, R69 ;  /* 0x00000045006a7308 */ /* 0x000f300000000800 */
[----:B------:R-:W-:Y:S08]  /*5270*/  MUFU.EX2 R107, R72 ;  /* 0x00000048006b7308 */ /* 0x000ff00000000800 */
[----:B------:R-:W4:Y:S08]  /*5280*/  MUFU.EX2 R108, R73 ;  /* 0x00000049006c7308 */ /* 0x000f300000000800 */
[----:B------:R-:W-:Y:S08]  /*5290*/  MUFU.EX2 R110, R110 ;  /* 0x0000006e006e7308 */ /* 0x000ff00000000800 */
[----:B------:R-:W4:Y:S08]  /*52a0*/  MUFU.EX2 R111, R77 ;  /* 0x0000004d006f7308 */ /* 0x000f300000000800 */
[----:B------:R-:W-:Y:S08]  /*52b0*/  MUFU.EX2 R114, R80 ;  /* 0x0000005000727308 */ /* 0x000ff00000000800 */
[----:B------:R-:W4:Y:S08]  /*52c0*/  MUFU.EX2 R115, R81 ;  /* 0x0000005100737308 */ /* 0x000f300000000800 */
[----:B------:R-:W-:Y:S08]  /*52d0*/  MUFU.EX2 R118, R84 ;  /* 0x0000005400767308 */ /* 0x000ff00000000800 */
[----:B------:R-:W4:Y:S08]  /*52e0*/  MUFU.EX2 R3, R85 ;  /* 0x0000005500037308 */ /* 0x000f300000000800 */
[----:B------:R-:W4:Y:S08]  /*52f0*/  MUFU.EX2 R141, R55 ;  /* 0x00000037008d7308 */ /* 0x000f300000000800 */
[----:B------:R4:W-:Y:S08]  /*5300*/  MUFU.EX2 R142, R58 ;  /* 0x0000003a008e7308 */ /* 0x0009f00000000800 */
[----:B------:R-:W4:Y:S08]  /*5310*/  MUFU.EX2 R144, R59 ;  /* 0x0000003b00907308 */ /* 0x000f300000000800 */
[----:B------:R4:W-:Y:S08]  /*5320*/  MUFU.EX2 R146, R62 ;  /* 0x0000003e00927308 */ /* 0x0009f00000000800 */
[----:B------:R-:W4:Y:S08]  /*5330*/  MUFU.EX2 R147, R63 ;  /* 0x0000003f00937308 */ /* 0x000f300000000800 */
[----:B------:R4:W-:Y:S08]  /*5340*/  MUFU.EX2 R150, R66 ;  /* 0x0000004200967308 */ /* 0x0009f00000000800 */
[----:B------:R4:W4:Y:S08]  /*5350*/  MUFU.EX2 R151, R67 ;  /* 0x0000004300977308 */ /* 0x0009300000000800 */
[----:B------:R4:W-:Y:S08]  /*5360*/  MUFU.EX2 R224, R70 ;  /* 0x0000004600e07308 */ /* 0x0009f00000000800 */
[----:B------:R-:W4:Y:S08]  /*5370*/  MUFU.EX2 R225, R71 ;  /* 0x0000004700e17308 */ /* 0x000f300000000800 */
[----:B------:R4:W-:Y:S08]  /*5380*/  MUFU.EX2 R92, R74 ;  /* 0x0000004a005c7308 */ /* 0x0009f00000000800 */
[----:B------:R-:W4:Y:S08]  /*5390*/  MUFU.EX2 R93, R75 ;  /* 0x0000004b005d7308 */ /* 0x000f300000000800 */
[----:B------:R4:W-:Y:S08]  /*53a0*/  MUFU.EX2 R96, R78 ;  /* 0x0000004e00607308 */ /* 0x0009f00000000800 */
[----:B------:R-:W4:Y:S08]  /*53b0*/  MUFU.EX2 R97, R79 ;  /* 0x0000004f00617308 */ /* 0x000f300000000800 */
[----:B------:R4:W-:Y:S08]  /*53c0*/  MUFU.EX2 R109, R82 ;  /* 0x00000052006d7308 */ /* 0x0009f00000000800 */
[----:B------:R-:W4:Y:S08]  /*53d0*/  MUFU.EX2 R112, R83 ;  /* 0x0000005300707308 */ /* 0x000f300000000800 */
[----:B------:R4:W-:Y:S08]  /*53e0*/  MUFU.EX2 R113, R86 ;  /* 0x0000005600717308 */ /* 0x0009f00000000800 */
[----:B------:R-:W4:Y:S01]  /*53f0*/  MUFU.EX2 R4, R87 ;  /* 0x0000005700047308 */ /* 0x000f220000000800 */
[----:B------:R-:W-:Y:S01]  /*5400*/  FADD R48, R68, R41 ;  /* 0x0000002944307221 */ /* 0x000fe20000000000 */
[----:B------:R-:W-:-:S03]  /*5410*/  FADD R51, R100, R51 ;  /* 0x0000003364337221 */ /* 0x000fc60000000000 */
[----:B------:R-:W-:Y:S01]  /*5420*/  FADD R117, R47, R48 ;  /* 0x000000302f757221 */ /* 0x000fe20000000000 */
[----:B------:R-:W-:Y:S01]  /*5430*/  F2FP.F16.F32.PACK_AB R31, R124, R121 ;  /* 0x000000797c1f723e */ /* 0x000fe200000000ff */
[-C--:B-1----:R-:W-:Y:S01]  /*5440*/  FMUL R168, R168, R0.reuse ;  /* 0x00000000a8a87220 */ /* 0x082fe20000400000 */
[-C--:B------:R-:W-:Y:S01]  /*5450*/  FMUL R169, R169, R0.reuse ;  /* 0x00000000a9a97220 */ /* 0x080fe20000400000 */
[-C--:B------:R-:W-:Y:S01]  /*5460*/  FMUL R172, R172, R0.reuse ;  /* 0x00000000acac7220 */ /* 0x080fe20000400000 */
[-C--:B------:R-:W-:Y:S01]  /*5470*/  FMUL R173, R173, R0.reuse ;  /* 0x00000000adad7220 */ /* 0x080fe20000400000 */
[-C--:B------:R-:W-:Y:S01]  /*5480*/  FMUL R176, R176, R0.reuse ;  /* 0x00000000b0b07220 */ /* 0x080fe20000400000 */
[-C--:B------:R-:W-:Y:S01]  /*5490*/  FMUL R177, R177, R0.reuse ;  /* 0x00000000b1b17220 */ /* 0x080fe20000400000 */
[----:B------:R-:W-:Y:S01]  /*54a0*/  FMUL R180, R180, R0 ;  /* 0x00000000b4b47220 */ /* 0x000fe20000400000 */
[-C--:B0-----:R-:W-:Y:S01]  /*54b0*/  FMUL R170, R170, R88.reuse ;  /* 0x00000058aaaa7220 */ /* 0x081fe20000400000 */
[-C--:B------:R-:W-:Y:S01]  /*54c0*/  FMUL R171, R171, R88.reuse ;  /* 0x00000058abab7220 */ /* 0x080fe20000400000 */
[-C--:B------:R-:W-:Y:S01]  /*54d0*/  FMUL R174, R174, R88.reuse ;  /* 0x00000058aeae7220 */ /* 0x080fe20000400000 */
[-C--:B------:R-:W-:Y:S01]  /*54e0*/  FMUL R175, R175, R88.reuse ;  /* 0x00000058afaf7220 */ /* 0x080fe20000400000 */
[-C--:B------:R-:W-:Y:S01]  /*54f0*/  FMUL R178, R178, R88.reuse ;  /* 0x00000058b2b27220 */ /* 0x080fe20000400000 */
[-C--:B------:R-:W-:Y:S01]  /*5500*/  FMUL R179, R179, R88.reuse ;  /* 0x00000058b3b37220 */ /* 0x080fe20000400000 */
[----:B------:R-:W-:Y:S01]  /*5510*/  FMUL R182, R182, R88 ;  /* 0x00000058b6b67220 */ /* 0x000fe20000400000 */
[-C--:B------:R-:W-:Y:S01]  /*5520*/  FMUL R152, R152, R122.reuse ;  /* 0x0000007a98987220 */ /* 0x080fe20000400000 */
[-C--:B------:R-:W-:Y:S01]  /*5530*/  FMUL R153, R153, R122.reuse ;  /* 0x0000007a99997220 */ /* 0x080fe20000400000 */
[-C--:B------:R-:W-:Y:S01]  /*5540*/  FMUL R156, R156, R122.reuse ;  /* 0x0000007a9c9c7220 */ /* 0x080fe20000400000 */
[-C--:B------:R-:W-:Y:S01]  /*5550*/  FMUL R157, R157, R122.reuse ;  /* 0x0000007a9d9d7220 */ /* 0x080fe20000400000 */
[-C--:B------:R-:W-:Y:S01]  /*5560*/  FMUL R160, R160, R122.reuse ;  /* 0x0000007aa0a07220 */ /* 0x080fe20000400000 */
[-C--:B------:R-:W-:Y:S01]  /*5570*/  FMUL R161, R161, R122.reuse ;  /* 0x0000007aa1a17220 */ /* 0x080fe20000400000 */
[----:B------:R-:W-:Y:S01]  /*5580*/  FMUL R164, R164, R122 ;  /* 0x0000007aa4a47220 */ /* 0x000fe20000400000 */
[-C--:B--2---:R-:W-:Y:S01]  /*5590*/  FMUL R154, R154, R120.reuse ;  /* 0x000000789a9a7220 */ /* 0x084fe20000400000 */
[-C--:B------:R-:W-:Y:S01]  /*55a0*/  FMUL R155, R155, R120.reuse ;  /* 0x000000789b9b7220 */ /* 0x080fe20000400000 */
[-C--:B------:R-:W-:Y:S01]  /*55b0*/  FMUL R158, R158, R120.reuse ;  /* 0x000000789e9e7220 */ /* 0x080fe20000400000 */
[-C--:B------:R-:W-:Y:S01]  /*55c0*/  FMUL R159, R159, R120.reuse ;  /* 0x000000789f9f7220 */ /* 0x080fe20000400000 */
[-C--:B------:R-:W-:Y:S01]  /*55d0*/  FMUL R162, R162, R120.reuse ;  /* 0x00000078a2a27220 */ /* 0x080fe20000400000 */
[-C--:B------:R-:W-:Y:S01]  /*55e0*/  FMUL R163, R163, R120.reuse ;  /* 0x00000078a3a37220 */ /* 0x080fe20000400000 */
[----:B------:R-:W-:Y:S01]  /*55f0*/  FMUL R166, R166, R120 ;  /* 0x00000078a6a67220 */ /* 0x000fe20000400000 */
[----:B------:R-:W-:Y:S01]  /*5600*/  FMUL R181, R181, R0 ;  /* 0x00000000b5b57220 */ /* 0x000fe20000400000 */
[----:B------:R-:W-:Y:S01]  /*5610*/  FMUL R183, R183, R88 ;  /* 0x00000058b7b77220 */ /* 0x000fe20000400000 */
[----:B------:R-:W-:Y:S01]  /*5620*/  FMUL R165, R165, R122 ;  /* 0x0000007aa5a57220 */ /* 0x000fe20000400000 */
[----:B------:R-:W-:Y:S01]  /*5630*/  FMUL R167, R167, R120 ;  /* 0x00000078a7a77220 */ /* 0x000fe20000400000 */
[----:B---3--:R-:W-:Y:S01]  /*5640*/  FADD R100, R132, R35 ;  /* 0x0000002384647221 */ /* 0x008fe20000000000 */
[----:B------:R-:W-:Y:S01]  /*5650*/  F2FP.F16.F32.PACK_AB R37, R52, R49 ;  /* 0x000000313425723e */ /* 0x000fe200000000ff */
[----:B------:R-:W-:Y:S01]  /*5660*/  FADD R117, R50, R117 ;  /* 0x0000007532757221 */ /* 0x000fe20000000000 */
[----:B------:R-:W-:Y:S01]  /*5670*/  F2FP.F16.F32.PACK_AB R39, R56, R53 ;  /* 0x000000353827723e */ /* 0x000fe200000000ff */
[----:B------:R-:W-:Y:S01]  /*5680*/  FADD R121, R203, R51 ;  /* 0x00000033cb797221 */ /* 0x000fe20000000000 */
[----:B------:R-:W-:-:S02]  /*5690*/  F2FP.F16.F32.PACK_AB R41, R60, R57 ;  /* 0x000000393c29723e */ /* 0x000fc400000000ff */
[----:B------:R-:W-:Y:S02]  /*56a0*/  F2FP.F16.F32.PACK_AB R43, R64, R61 ;  /* 0x0000003d402b723e */ /* 0x000fe400000000ff */
[----:B------:R-:W-:Y:S02]  /*56b0*/  F2FP.F16.F32.PACK_AB R45, R68, R65 ;  /* 0x00000041442d723e */ /* 0x000fe400000000ff */
[----:B------:R-:W-:Y:S02]  /*56c0*/  F2FP.F16.F32.PACK_AB R47, R50, R47 ;  /* 0x0000002f322f723e */ /* 0x000fe400000000ff */
[----:B------:R-:W-:Y:S02]  /*56d0*/  F2FP.F16.F32.PACK_AB R24, R252, R238 ;  /* 0x000000eefc18723e */ /* 0x000fe400000000ff */
[----:B------:R-:W-:Y:S02]  /*56e0*/  F2FP.F16.F32.PACK_AB R26, R237, R251 ;  /* 0x000000fbed1a723e */ /* 0x000fe400000000ff */
        /* <DEDUP_REMOVED lines=11> */
[----:B----4-:R-:W-:Y:S02]  /*57a0*/  F2FP.F16.F32.PACK_AB R58, R240, R222 ;  /* 0x000000def03a723e */ /* 0x010fe400000000ff */
        /* <DEDUP_REMOVED lines=27> */
[----:B------:R-:W-:Y:S01]  /*5960*/  F2FP.F16.F32.PACK_AB R87, R4, R113 ;  /* 0x000000710457723e */ /* 0x000fe200000000ff */
[----:B------:R-:W-:Y:S01]  /*5970*/  BAR.SYNC.DEFER_BLOCKING 0x0 ;  /* 0x0000000000007b1d */ /* 0x000fe20000010000 */
[----:B------:R-:W-:Y:S02]  /*5980*/  F2FP.F16.F32.PACK_AB R60, R245, R244 ;  /* 0x000000f4f53c723e */ /* 0x000fe400000000ff */
[----:B------:R-:W-:Y:S02]  /*5990*/  F2FP.F16.F32.PACK_AB R64, R7, R8 ;  /* 0x000000080740723e */ /* 0x000fe400000000ff */
[----:B------:R-:W-:-:S02]  /*59a0*/  F2FP.F16.F32.PACK_AB R57, R221, R219 ;  /* 0x000000dbdd39723e */ /* 0x000fc400000000ff */
[----:B------:R-:W-:Y:S01]  /*59b0*/  F2FP.F16.F32.PACK_AB R61, R149, R231 ;  /* 0x000000e7953d723e */ /* 0x000fe200000000ff */
[----:B------:R-:W-:Y:S01]  /*59c0*/  FADD R121, R204, R121 ;  /* 0x00000079cc797221 */ /* 0x000fe20000000000 */
[----:B------:R-:W-:Y:S01]  /*59d0*/  F2FP.F16.F32.PACK_AB R65, R127, R143 ;  /* 0x0000008f7f41723e */ /* 0x000fe200000000ff */
[----:B------:R-:W-:Y:S01]  /*59e0*/  FADD R100, R10, R100 ;  /* 0x000000640a647221 */ /* 0x000fe20000000000 */
[----:B------:R-:W-:Y:S01]  /*59f0*/  F2FP.F16.F32.PACK_AB R68, R91, R90 ;  /* 0x0000005a5b44723e */ /* 0x000fe200000000ff */
[----:B------:R0:W5:Y:S01]  /*5a00*/  LDL.LU R203, [R1+0x9c] ;  /* 0x00009c0001cb7983 */ /* 0x0001620000300800 */
[----:B------:R-:W-:Y:S01]  /*5a10*/  FADD R121, R206, R121 ;  /* 0x00000079ce797221 */ /* 0x000fe20000000000 */
[----:B------:R-:W-:Y:S02]  /*5a20*/  FADD R100, R205, R100 ;  /* 0x00000064cd647221 */ /* 0x000fe40000000000 */
[----:B------:R0:W5:Y:S01]  /*5a30*/  LDL.LU R10, [R1+0x98] ;  /* 0x00009800010a7983 */ /* 0x0001620000300800 */
[----:B------:R-:W-:Y:S01]  /*5a40*/  WARPGROUP.ARRIVE ;  /* 0x00000000000079c5 */ /* 0x000fe20000000000 */
[----:B------:R-:W-:Y:S01]  /*5a50*/  FADD R121, R208, R121 ;  /* 0x00000079d0797221 */ /* 0x000fe20000000000 */
[----:B------:R-:W-:Y:S01]  /*5a60*/  FADD R100, R207, R100 ;  /* 0x00000064cf647221 */ /* 0x000fe20000000000 */
[----:B------:R0:W5:Y:S03]  /*5a70*/  LDL.LU R204, [R1+0x94] ;  /* 0x0000940001cc7983 */ /* 0x0001660000300800 */
[----:B------:R-:W-:Y:S01]  /*5a80*/  HGMMA.64x32x16.F32 R168, R24, gdesc[UR8], R168 ;  /* 0x0060000818a87df0 */ /* 0x000fe200087008a8 */
[----:B------:R-:W-:Y:S01]  /*5a90*/  FADD R121, R210, R121 ;  /* 0x00000079d2797221 */ /* 0x000fe20000000000 */
[----:B------:R-:W-:Y:S01]  /*5aa0*/  FADD R100, R209, R100 ;  /* 0x00000064d1647221 */ /* 0x000fe20000000000 */
[----:B------:R0:W5:Y:S01]  /*5ab0*/  LDL.LU R205, [R1+0x90] ;  /* 0x0000900001cd7983 */ /* 0x0001620000300800 */
        /* <DEDUP_REMOVED lines=17> */
[----:B------:R-:W-:-:S02]  /*5bd0*/  FADD R121, R220, R121 ;  /* 0x00000079dc797221 */ /* 0x000fc40000000000 */
[----:B------:R0:W5:Y:S01]  /*5be0*/  LDL.LU R210, [R1+0x7c] ;  /* 0x00007c0001d27983 */ /* 0x0001620000300800 */
[----:B------:R-:W-:Y:S01]  /*5bf0*/  HGMMA.64x32x16.F32 R168, R60, gdesc[UR32], R168 ;  /* 0x006000203ca87df0 */ /* 0x000fe200087008a8 */
[----:B------:R-:W-:Y:S02]  /*5c00*/  FADD R121, R222, R121 ;  /* 0x00000079de797221 */ /* 0x000fe40000000000 */
[----:B------:R0:W5:Y:S01]  /*5c10*/  LDL.LU R211, [R1+0x78] ;  /* 0x0000780001d37983 */ /* 0x0001620000300800 */
[----:B------:R-:W-:Y:S01]  /*5c20*/  HGMMA.64x32x16.F32 R168, R64, gdesc[UR36], R168 ;  /* 0x0060002440a87df0 */ /* 0x000fe200087008a8 */
[----:B------:R-:W-:Y:S02]  /*5c30*/  FADD R121, R240, R121 ;  /* 0x00000079f0797221 */ /* 0x000fe40000000000 */
[----:B------:R0:W5:Y:S01]  /*5c40*/  LDL.LU R212, [R1+0x74] ;  /* 0x0000740001d47983 */ /* 0x0001620000300800 */
[----:B------:R-:W-:Y:S01]  /*5c50*/  HGMMA.64x32x16.F32 R152, R36, gdesc[UR8], R152 ;  /* 0x0060000824987df0 */ /* 0x000fe20008700898 */
[----:B------:R-:W-:Y:S01]  /*5c60*/  FADD R121, R244, R121 ;  /* 0x00000079f4797221 */ /* 0x000fe20000000000 */
[----:B------:R-:W-:Y:S01]  /*5c70*/  FADD R100, R219, R100 ;  /* 0x00000064db647221 */ /* 0x000fe20000000000 */
[----:B------:R0:W5:Y:S02]  /*5c80*/  LDL.LU R213, [R1+0x70] ;  /* 0x0000700001d57983 */ /* 0x0001640000300800 */
[----:B------:R-:W-:-:S02]  /*5c90*/  FADD R121, R245, R121 ;  /* 0x00000079f5797221 */ /* 0x000fc40000000000 */
[----:B------:R0:W5:Y:S02]  /*5ca0*/  LDL.LU R214, [R1+0x6c] ;  /* 0x00006c0001d67983 */ /* 0x0001640000300800 */
[----:B------:R-:W-:Y:S01]  /*5cb0*/  FADD R121, R248, R121 ;  /* 0x00000079f8797221 */ /* 0x000fe20000000000 */
[----:B------:R-:W-:Y:S01]  /*5cc0*/  FADD R100, R221, R100 ;  /* 0x00000064dd647221 */ /* 0x000fe20000000000 */
[----:B------:R0:W5:Y:S02]  /*5cd0*/  LDL.LU R215, [R1+0x68] ;  /* 0x0000680001d77983 */ /* 0x0001640000300800 */
[----:B------:R-:W-:Y:S02]  /*5ce0*/  FADD R121, R249, R121 ;  /* 0x00000079f9797221 */ /* 0x000fe40000000000 */
[----:B------:R0:W5:Y:S01]  /*5cf0*/  LDL.LU R216, [R1+0x64] ;  /* 0x0000640001d87983 */ /* 0x0001620000300800 */
[----:B------:R-:W-:Y:S03]  /*5d00*/  HGMMA.64x32x16.F32 R152, R40, gdesc[UR12], R152 ;  /* 0x0060000c28987df0 */ /* 0x000fe60008700898 */
[----:B------:R0:W5:Y:S01]  /*5d10*/  LDL.LU R217, [R1+0x60] ;  /* 0x0000600001d97983 */ /* 0x0001620000300800 */
[----:B------:R-:W-:Y:S01]  /*5d20*/  FADD R100, R223, R100 ;  /* 0x00000064df647221 */ /* 0x000fe20000000000 */
[----:B------:R-:W-:-:S02]  /*5d30*/  FADD R121, R8, R121 ;  /* 0x0000007908797221 */ /* 0x000fc40000000000 */
[----:B------:R0:W5:Y:S04]  /*5d40*/  LDL.LU R218, [R1+0x5c] ;  /* 0x00005c0001da7983 */ /* 0x0001680000300800 */
[----:B------:R0:W5:Y:S04]  /*5d50*/  LDL.LU R219, [R1+0x58] ;  /* 0x0000580001db7983 */ /* 0x0001680000300800 */
[----:B------:R0:W5:Y:S01]  /*5d60*/  LDL.LU R220, [R1+0x54] ;  /* 0x0000540001dc7983 */ /* 0x0001620000300800 */
[----:B------:R-:W-:-:S03]  /*5d70*/  FADD R100, R241, R100 ;  /* 0x00000064f1647221 */ /* 0x000fc60000000000 */
[----:B------:R0:W5:Y:S01]  /*5d80*/  LDL.LU R221, [R1+0x50] ;  /* 0x0000500001dd7983 */ /* 0x0001620000300800 */
[----:B------:R-:W-:-:S03]  /*5d90*/  FADD R121, R7, R121 ;  /* 0x0000007907797221 */ /* 0x000fc60000000000 */
[----:B------:R0:W5:Y:S04]  /*5da0*/  LDL.LU R222, [R1+0x4c] ;  /* 0x00004c0001de7983 */ /* 0x0001680000300800 */
[----:B------:R0:W5:Y:S04]  /*5db0*/  LDL.LU R223, [R1+0x48] ;  /* 0x0000480001df7983 */ /* 0x0001680000300800 */
[----:B------:R0:W5:Y:S01]  /*5dc0*/  LDL.LU R240, [R1+0x44] ;  /* 0x0000440001f07983 */ /* 0x0001620000300800 */
[----:B------:R-:W-:-:S03]  /*5dd0*/  FADD R121, R6, R121 ;  /* 0x0000007906797221 */ /* 0x000fc60000000000 */
[----:B------:R0:W5:Y:S04]  /*5de0*/  LDL.LU R241, [R1+0x40] ;  /* 0x0000400001f17983 */ /* 0x0001680000300800 */
[----:B------:R0:W5:Y:S04]  /*5df0*/  LDL.LU R244, [R1+0x3c] ;  /* 0x00003c0001f47983 */ /* 0x0001680000300800 */
[----:B------:R0:W5:Y:S04]  /*5e00*/  LDL.LU R245, [R1+0x38] ;  /* 0x0000380001f57983 */ /* 0x0001680000300800 */
[----:B------:R0:W5:Y:S01]  /*5e10*/  LDL.LU R248, [R1+0x34] ;  /* 0x0000340001f87983 */ /* 0x0001620000300800 */
[----:B------:R-:W-:-:S03]  /*5e20*/  FADD R121, R5, R121 ;  /* 0x0000007905797221 */ /* 0x000fc60000000000 */
[----:B------:R0:W5:Y:S01]  /*5e30*/  LDL.LU R249, [R1+0x30] ;  /* 0x0000300001f97983 */ /* 0x0001620000300800 */
[----:B------:R-:W-:Y:S03]  /*5e40*/  HGMMA.64x32x16.F32 R152, R44, gdesc[UR16], R152 ;  /* 0x006000102c987df0 */ /* 0x000fe60008700898 */
[----:B------:R-:W2:Y:S04]  /*5e50*/  LDL.LU R8, [R1+0x2c] ;  /* 0x00002c0001087983 */ /* 0x000ea80000300800 */
[----:B------:R-:W3:Y:S04]  /*5e60*/  LDL.LU R7, [R1+0x28] ;  /* 0x0000280001077983 */ /* 0x000ee80000300800 */
[----:B------:R-:W4:Y:S04]  /*5e70*/  LDL.LU R6, [R1+0x24] ;  /* 0x0000240001067983 */ /* 0x000f280000300800 */
[----:B------:R-:W4:Y:S01]  /*5e80*/  LDL.LU R5, [R1+0x20] ;  /* 0x0000200001057983 */ /* 0x000f220000300800 */
[----:B------:R-:W-:Y:S03]  /*5e90*/  HGMMA.64x32x16.F32 R152, R68, gdesc[UR20], R152 ;  /* 0x0060001444987df0 */ /* 0x000fe60008700898 */
[----:B------:R-:W-:Y:S01]  /*5ea0*/  HGMMA.64x32x16.F32 R152, R72, gdesc[UR24], R152 ;  /* 0x0060001848987df0 */ /* 0x000fe20008700898 */
[----:B------:R-:W-:Y:S01]  /*5eb0*/  FADD R116, R90, R116 ;  /* 0x000000745a747221 */ /* 0x000fe20000000000 */
[----:B------:R-:W-:-:S03]  /*5ec0*/  FADD R117, R130, R117 ;  /* 0x0000007582757221 */ /* 0x000fc60000000000 */
[----:B------:R-:W-:Y:S01]  /*5ed0*/  FADD R116, R91, R116 ;  /* 0x000000745b747221 */ /* 0x000fe20000000000 */
[----:B------:R-:W-:-:S03]  /*5ee0*/  FADD R117, R135, R117 ;  /* 0x0000007587757221 */ /* 0x000fc60000000000 */
[----:B------:R-:W-:Y:S01]  /*5ef0*/  FADD R116, R94, R116 ;  /* 0x000000745e747221 */ /* 0x000fe20000000000 */
[----:B------:R-:W-:-:S03]  /*5f00*/  FADD R90, R139, R117 ;  /* 0x000000758b5a7221 */ /* 0x000fc60000000000 */
[----:B------:R-:W-:Y:S01]  /*5f10*/  FADD R95, R95, R116 ;  /* 0x000000745f5f7221 */ /* 0x000fe20000000000 */
[----:B------:R-:W-:-:S03]  /*5f20*/  FADD R141, R141, R90 ;  /* 0x0000005a8d8d7221 */ /* 0x000fc60000000000 */
[----:B------:R-:W-:Y:S01]  /*5f30*/  FADD R98, R98, R95 ;  /* 0x0000005f62627221 */ /* 0x000fe20000000000 */
[----:B------:R-:W-:Y:S01]  /*5f40*/  FADD R141, R142, R141 ;  /* 0x0000008d8e8d7221 */ /* 0x000fe20000000000 */
[----:B------:R-:W-:Y:S02]  /*5f50*/  HGMMA.64x32x16.F32 R152, R76, gdesc[UR28], R152 ;  /* 0x0060001c4c987df0 */ /* 0x000fe40008700898 */
        /* <DEDUP_REMOVED lines=12> */
[----:B------:R-:W-:Y:S02]  /*6020*/  FADD R100, R231, R100 ;  /* 0x00000064e7647221 */ /* 0x000fe40000000000 */
[----:B------:R-:W-:Y:S01]  /*6030*/  FADD R106, R106, R105 ;  /* 0x000000696a6a7221 */ /* 0x000fe20000000000 */
[----:B------:R-:W-:Y:S01]  /*6040*/  FADD R225, R225, R224 ;  /* 0x000000e0e1e17221 */ /* 0x000fe20000000000 */
[----:B------:R-:W-:Y:S02]  /*6050*/  FADD R149, R149, R100 ;  /* 0x0000006495957221 */ /* 0x000fe40000000000 */
[----:B------:R-:W-:Y:S01]  /*6060*/  FADD R107, R107, R106 ;  /* 0x0000006a6b6b7221 */ /* 0x000fe20000000000 */
[----:B------:R-:W-:Y:S01]  /*6070*/  FADD R92, R92, R225 ;  /* 0x000000e15c5c7221 */ /* 0x000fe20000000000 */
[----:B------:R-:W-:-:S02]  /*6080*/  FADD R148, R148, R149 ;  /* 0x0000009594947221 */ /* 0x000fc40000000000 */
[----:B------:R-:W-:Y:S01]  /*6090*/  FADD R107, R108, R107 ;  /* 0x0000006b6c6b7221 */ /* 0x000fe20000000000 */
[----:B------:R-:W-:Y:S01]  /*60a0*/  HGMMA.64x32x16.F32 R152, R80, gdesc[UR32], R152 ;  /* 0x0060002050987df0 */ /* 0x000fe20008700898 */
        /* <DEDUP_REMOVED lines=16> */
[----:B------:R-:W-:Y:S02]  /*61b0*/  FADD R118, R3, R118 ;  /* 0x0000007603767221 */ /* 0x000fe40000000000 */
[----:B------:R-:W-:Y:S01]  /*61c0*/  FADD R113, R4, R113 ;  /* 0x0000007104717221 */ /* 0x000fe20000000000 */
[----:B------:R-:W1:Y:S04]  /*61d0*/  SHFL.BFLY PT, R90, R121, 0x2, 0x1f ;  /* 0x0c401f00795a7f89 */ /* 0x000e6800000e0000 */
[----:B------:R-:W0:Y:S04]  /*61e0*/  SHFL.BFLY PT, R3, R126, 0x2, 0x1f ;  /* 0x0c401f007e037f89 */ /* 0x000e2800000e0000 */
[----:B------:R-:W0:Y:S04]  /*61f0*/  SHFL.BFLY PT, R91, R118, 0x2, 0x1f ;  /* 0x0c401f00765b7f89 */ /* 0x000e2800000e0000 */
[----:B------:R-:W0:Y:S01]  /*6200*/  SHFL.BFLY PT, R94, R113, 0x2, 0x1f ;  /* 0x0c401f00715e7f89 */ /* 0x000e2200000e0000 */
[----:B------:R-:W-:Y:S01]  /*6210*/  HGMMA.64x32x16.F32 R152, R84, gdesc[UR36], R152, gsb0 ;  /* 0x0060002454987df0 */ /* 0x000fe20008000898 */
[----:B-1----:R-:W-:Y:S01]  /*6220*/  FADD R90, R121, R90 ;  /* 0x0000005a795a7221 */ /* 0x002fe20000000000 */
[----:B0-----:R-:W-:Y:S01]  /*6230*/  FADD R4, R126, R3 ;  /* 0x000000037e047221 */ /* 0x001fe20000000000 */
[----:B------:R-:W-:-:S03]  /*6240*/  FADD R92, R118, R91 ;  /* 0x0000005b765c7221 */ /* 0x000fc60000000000 */
[----:B------:R-:W0:Y:S01]  /*6250*/  SHFL.BFLY PT, R3, R90, 0x1, 0x1f ;  /* 0x0c201f005a037f89 */ /* 0x000e2200000e0000 */
[----:B------:R-:W-:-:S03]  /*6260*/  FADD R94, R113, R94 ;  /* 0x0000005e715e7221 */ /* 0x000fc60000000000 */
[----:B------:R-:W1:Y:S01]  /*6270*/  SHFL.BFLY PT, R91, R4, 0x1, 0x1f ;  /* 0x0c201f00045b7f89 */ /* 0x000e6200000e0000 */
[----:B------:R-:W-:-:S03]  /*6280*/  UIADD3 UR6, UR6, 0x80, URZ ;  /* 0x0000008006067890 */ /* 0x000fc6000fffe03f */
[----:B------:R-:W1:Y:S04]  /*6290*/  SHFL.BFLY PT, R93, R92, 0x1, 0x1f ;  /* 0x0c201f005c5d7f89 */ /* 0x000e6800000e0000 */
[----:B------:R-:W1:Y:S01]  /*62a0*/  SHFL.BFLY PT, R95, R94, 0x1, 0x1f ;  /* 0x0c201f005e5f7f89 */ /* 0x000e6200000e0000 */
[----:B------:R-:W-:-:S06]  /*62b0*/  UISETP.GE.AND UP0, UPT, UR6, UR12, UPT ;  /* 0x0000000c0600728c */ /* 0x000fcc000bf06270 */
[----:B------:R-:W-:Y:S01]  /*62c0*/  PLOP3.LUT P0, PT, PT, PT, UP0, 0x80, 0x0 ;  /* 0x000000000000781c */ /* 0x000fe20003f0f008 */
[----:B------:R-:W-:Y:S01]  /*62d0*/  ULEA UR4, UR7, UR4, 0x7 ;  /* 0x0000000407047291 */ /* 0x000fe2000f8e383f */
[----:B0-----:R-:W-:Y:S01]  /*62e0*/  FADD R3, R90, R3 ;  /* 0x000000035a037221 */ /* 0x001fe20000000000 */
[----:B------:R-:W-:Y:S01]  /*62f0*/  ULEA UR5, UR9, UR5, 0x7 ;  /* 0x0000000509057291 */ /* 0x000fe2000f8e383f */
[----:B-1----:R-:W-:Y:S01]  /*6300*/  FADD R91, R4, R91 ;  /* 0x0000005b045b7221 */ /* 0x002fe20000000000 */
[----:B------:R-:W-:Y:S01]  /*6310*/  FADD R93, R92, R93 ;  /* 0x0000005d5c5d7221 */ /* 0x000fe20000000000 */
[----:B------:R-:W-:Y:S01]  /*6320*/  FADD R95, R94, R95 ;  /* 0x0000005f5e5f7221 */ /* 0x000fe20000000000 */
[----:B------:R-:W-:Y:S01]  /*6330*/  MOV R4, R119 ;  /* 0x0000007700047202 */ /* 0x000fe20000000f00 */
[----:B------:R-:W-:Y:S02]  /*6340*/  WARPGROUP.DEPBAR.LE gsb0, 0x0 ;  /* 0x00008000000079c5 */ /* 0x000fe40000010000 */
[----:B--2---:R-:W-:Y:S01]  /*6350*/  FFMA R8, R0, R8, R3 ;  /* 0x0000000800087223 */ /* 0x004fe20000000003 */
[-C--:B------:R-:W-:Y:S01]  /*6360*/  MOV R3, R2.reuse ;  /* 0x0000000200037202 */ /* 0x080fe20000000f00 */
[----:B---3--:R-:W-:Y:S01]  /*6370*/  FFMA R7, R88, R7, R91 ;  /* 0x0000000758077223 */ /* 0x008fe2000000005b */
[----:B------:R-:W-:-:S02]  /*6380*/  MOV R88, R2 ;  /* 0x0000000200587202 */ /* 0x000fc40000000f00 */
[----:B------:R-:W-:Y:S01]  /*6390*/  MOV R2, R89 ;  /* 0x0000005900027202 */ /* 0x000fe20000000f00 */
[----:B----4-:R-:W-:Y:S01]  /*63a0*/  FFMA R6, R122, R6, R93 ;  /* 0x000000067a067223 */ /* 0x010fe2000000005d */
[----:B------:R-:W-:Y:S01]  /*63b0*/  MOV R0, R9 ;  /* 0x0000000900007202 */ /* 0x000fe20000000f00 */
[----:B------:R-:W-:Y:S01]  /*63c0*/  FFMA R5, R120, R5, R95 ;  /* 0x0000000578057223 */ /* 0x000fe2000000005f */
[----:B------:R-:W-:Y:S06]  /*63d0*/  @!P0 BRA `(.L_x_1) ;  /* 0xffffffb400dc8947 */ /* 0x000fec000383ffff */
.L_x_0:
[----:B------:R-:W0:Y:S01]  /*63e0*/  S2R R226, SR_TID.X ;  /* 0x0000000000e27919 */ /* 0x000e220000002100 */
[----:B---3--:R-:W-:Y:S01]  /*63f0*/  MOV R16, R5 ;  /* 0x0000000500107202 */ /* 0x008fe20000000f00 */
[----:B------:R-:W-:Y:S01]  /*6400*/  FMUL R5, R158, 0.25 ;  /* 0x3e8000009e057820 */ /* 0x000fe20000400000 */
[----:B------:R-:W-:Y:S01]  /*6410*/  MOV R41, R6 ;  /* 0x0000000600297202 */ /* 0x000fe20000000f00 */
[----:B------:R-:W-:Y:S01]  /*6420*/  FMUL R6, R161, 0.25 ;  /* 0x3e800000a1067820 */ /* 0x000fe20000400000 */
[----:B------:R-:W-:Y:S01]  /*6430*/  FSETP.GT.AND P3, PT, |R16|, 8.50705917302346158658e+37, PT ;  /* 0x7e8000001000780b */ /* 0x000fe20003f64200 */
[----:B------:R-:W-:Y:S01]  /*6440*/  BAR.SYNC.DEFER_BLOCKING 0x0 ;  /* 0x0000000000007b1d */ /* 0x000fe20000010000 */
[----:B------:R-:W-:Y:S02]  /*6450*/  FSETP.GT.AND P1, PT, |R41|, 8.50705917302346158658e+37, PT ;  /* 0x7e8000002900780b */ /* 0x000fe40003f24200 */
[----:B------:R-:W-:Y:S01]  /*6460*/  FSEL R21, R5, R158, P3 ;  /* 0x0000009e05157208 */ /* 0x000fe20001800000 */
[----:B------:R-:W-:Y:S01]  /*6470*/  FMUL R5, R160, 0.25 ;  /* 0x3e800000a0057820 */ /* 0x000fe20000400000 */
[----:B------:R-:W-:Y:S01]  /*6480*/  MOV R43, R7 ;  /* 0x00000007002b7202 */ /* 0x000fe20000000f00 */
[----:B------:R-:W-:Y:S01]  /*6490*/  FMUL R7, R174, 0.25 ;  /* 0x3e800000ae077820 */ /* 0x000fe20000400000 */
[----:B------:R-:W-:Y:S01]  /*64a0*/  FSEL R24, R6, R161, P1 ;  /* 0x000000a106187208 */ /* 0x000fe20000800000 */
[----:B------:R-:W-:Y:S01]  /*64b0*/  FMUL R6, R183, 0.25 ;  /* 0x3e800000b7067820 */ /* 0x000fe20000400000 */
[----:B------:R-:W-:Y:S01]  /*64c0*/  FSEL R160, R5, R160, P1 ;  /* 0x000000a005a07208 */ /* 0x000fe20000800000 */
[----:B------:R-:W-:Y:S01]  /*64d0*/  FMUL R5, R152, 0.25 ;  /* 0x3e80000098057820 */ /* 0x000fe20000400000 */
[----:B------:R-:W-:Y:S01]  /*64e0*/  FSETP.GT.AND P0, PT, |R43|, 8.50705917302346158658e+37, PT ;  /* 0x7e8000002b00780b */ /* 0x000fe20003f04200 */
[----:B------:R-:W1:Y:S01]  /*64f0*/  S2R R224, SR_CTAID.X ;  /* 0x0000000000e07919 */ /* 0x000e620000002500 */
[----:B------:R-:W-:Y:S01]  /*6500*/  MOV R34, R8 ;  /* 0x0000000800227202 */ /* 0x000fe20000000f00 */
[----:B------:R-:W-:Y:S01]  /*6510*/  FMUL R8, R171, 0.25 ;  /* 0x3e800000ab087820 */ /* 0x000fe20000400000 */
[----:B------:R-:W-:Y:S01]  /*6520*/  FSEL R183, R6, R183, P0 ;  /* 0x000000b706b77208 */ /* 0x000fe20000000000 */
[----:B------:R-:W-:Y:S01]  /*6530*/  FMUL R6, R175, 0.25 ;  /* 0x3e800000af067820 */ /* 0x000fe20000400000 */
[----:B------:R-:W-:Y:S01]  /*6540*/  FSEL R152, R5, R152, P1 ;  /* 0x0000009805987208 */ /* 0x000fe20000800000 */
[----:B------:R-:W-:Y:S01]  /*6550*/  FMUL R5, R178, 0.25 ;  /* 0x3e800000b2057820 */ /* 0x000fe20000400000 */
[----:B------:R-:W-:Y:S01]  /*6560*/  FSETP.GT.AND P2, PT, |R34|, 8.50705917302346158658e+37, PT ;  /* 0x7e8000002200780b */ /* 0x000fe20003f44200 */
[----:B------:R-:W-:Y:S01]  /*6570*/  ULDC.64 UR4, c[0x0][0x270] ;  /* 0x00009c0000047ab9 */ /* 0x000fe20000000a00 */
[----:B------:R-:W-:Y:S01]  /*6580*/  FSEL R175, R6, R175, P0 ;  /* 0x000000af06af7208 */ /* 0x000fe20000000000 */
[----:B------:R-:W-:Y:S01]  /*6590*/  FMUL R6, R177, 0.25 ;  /* 0x3e800000b1067820 */ /* 0x000fe20000400000 */
[----:B------:R-:W-:Y:S01]  /*65a0*/  FSEL R29, R5, R178, P0 ;  /* 0x000000b2051d7208 */ /* 0x000fe20000000000 */
[----:B------:R-:W-:Y:S01]  /*65b0*/  FMUL R5, R170, 0.25 ;  /* 0x3e800000aa057820 */ /* 0x000fe20000400000 */
[----:B------:R-:W-:Y:S01]  /*65c0*/  FSEL R33, R7, R174, P0 ;  /* 0x000000ae07217208 */ /* 0x000fe20000000000 */
[----:B------:R-:W-:Y:S01]  /*65d0*/  FMUL R7, R168, 0.25 ;  /* 0x3e800000a8077820 */ /* 0x000fe20000400000 */
[C---:B0-----:R-:W-:Y:S01]  /*65e0*/  SHF.L.U32 R0, R226.reuse, 0x4, RZ ;  /* 0x00000004e2007819 */ /* 0x041fe200000006ff */
[----:B------:R-:W-:Y:S01]  /*65f0*/  UIMAD UR4, UR16, UR4, URZ ;  /* 0x00000004100472a4 */ /* 0x000fe2000f8e023f */
[----:B------:R-:W-:Y:S01]  /*6600*/  SHF.L.U32 R2, R226, 0x7, RZ ;  /* 0x00000007e2027819 */ /* 0x000fe200000006ff */
[----:B------:R-:W0:Y:S01]  /*6610*/  LDC R83, c[0x0][0x278] ;  /* 0x00009e00ff537b82 */ /* 0x000e220000000800 */
[----:B------:R-:W-:-:S02]  /*6620*/  LOP3.LUT R0, R0, 0xf0, RZ, 0xc0, !PT ;  /* 0x000000f000007812 */ /* 0x000fc400078ec0ff */
[----:B------:R-:W-:Y:S02]  /*6630*/  LOP3.LUT R3, R2, 0x800, RZ, 0xc0, !PT ;  /* 0x0000080002037812 */ /* 0x000fe400078ec0ff */
[----:B------:R-:W-:Y:S02]  /*6640*/  SHF.L.U32 R4, R226, 0x3, RZ ;  /* 0x00000003e2047819 */ /* 0x000fe400000006ff */
[----:B------:R-:W-:Y:S01]  /*6650*/  IADD3 R11, R3, UR13, R0 ;  /* 0x0000000d030b7c10 */ /* 0x000fe2000fffe000 */
[----:B------:R-:W-:Y:S01]  /*6660*/  FMUL R3, R166, 0.25 ;  /* 0x3e800000a6037820 */ /* 0x000fe20000400000 */
[----:B-----5:R-:W-:Y:S02]  /*6670*/  SHF.L.U32 R10, R226, 0x2, RZ ;  /* 0x00000002e20a7819 */ /* 0x020fe400000006ff */
[----:B------:R-:W-:Y:S02]  /*6680*/  LOP3.LUT R4, R4, 0x38, RZ, 0xc0, !PT ;  /* 0x0000003804047812 */ /* 0x000fe400078ec0ff */
[----:B------:R-:W-:Y:S01]  /*6690*/  LOP3.LUT R13, R10, 0x3c0, RZ, 0xc0, !PT ;  /* 0x000003c00a0d7812 */ /* 0x000fe200078ec0ff */
[----:B------:R-:W-:Y:S01]  /*66a0*/  FMUL R10, R163, 0.25 ;  /* 0x3e800000a30a7820 */ /* 0x000fe20000400000 */
[----:B------:R-:W-:Y:S01]  /*66b0*/  FSEL R17, R3, R166, P3 ;  /* 0x000000a603117208 */ /* 0x000fe20001800000 */
[----:B------:R-:W-:Y:S01]  /*66c0*/  FMUL R3, R162, 0.25 ;  /* 0x3e800000a2037820 */ /* 0x000fe20000400000 */
[----:B------:R-:W-:Y:S01]  /*66d0*/  IADD3 R13, R13, UR13, R4 ;  /* 0x0000000d0d0d7c10 */ /* 0x000fe2000fffe004 */
[----:B------:R-:W-:Y:S01]  /*66e0*/  FMUL R4, R167, 0.25 ;  /* 0x3e800000a7047820 */ /* 0x000fe20000400000 */
[----:B------:R-:W-:Y:S01]  /*66f0*/  FSEL R163, R10, R163, P3 ;  /* 0x000000a30aa37208 */ /* 0x000fe20001800000 */
        /* <DEDUP_REMOVED lines=17> */
[----:B------:R-:W-:Y:S01]  /*6810*/  FSETP.GEU.AND P5, PT, R34, 1.175494350822287508e-38, PT ;  /* 0x008000002200780b */ /* 0x000fe20003fae000 */
[----:B0-----:R-:W-:Y:S01]  /*6820*/  IMAD R53, R83, 0x12, RZ ;  /* 0x0000001253357824 */ /* 0x001fe200078e02ff */
        /* <DEDUP_REMOVED lines=11> */
[----:B------:R-:W-:Y:S01]  /*68e0*/  IMAD R61, R83, 0x16, RZ ;  /* 0x00000016533d7824 */ /* 0x000fe200078e02ff */
[----:B------:R-:W-:Y:S01]  /*68f0*/  FSEL R27, R3, R180, P2 ;  /* 0x000000b4031b7208 */ /* 0x000fe20001000000 */
[----:B------:R-:W-:Y:S01]  /*6900*/  FMUL R3, R176, 0.25 ;  /* 0x3e800000b0037820 */ /* 0x000fe20000400000 */
[----:B------:R-:W-:Y:S01]  /*6910*/  FSEL R181, R4, R181, P2 ;  /* 0x000000b504b57208 */ /* 0x000fe20001000000 */
[----:B------:R-:W-:Y:S01]  /*6920*/  FMUL R4, R173, 0.25 ;  /* 0x3e800000ad047820 */ /* 0x000fe20000400000 */
[----:B------:R-:W-:Y:S01]  /*6930*/  FSEL R169, R6, R169, P2 ;  /* 0x000000a906a97208 */ /* 0x000fe20001000000 */
[----:B------:R-:W-:Y:S01]  /*6940*/  FMUL R6, R41, 8388608 ;  /* 0x4b00000029067820 */ /* 0x000fe20000400000 */
[----:B------:R-:W-:Y:S01]  /*6950*/  FSEL R31, R3, R176, P2 ;  /* 0x000000b0031f7208 */ /* 0x000fe20001000000 */
[----:B------:R-:W-:Y:S01]  /*6960*/  FMUL R3, R34, 8388608 ;  /* 0x4b00000022037820 */ /* 0x000fe20000400000 */
[----:B------:R-:W-:Y:S01]  /*6970*/  FSEL R173, R4, R173, P2 ;  /* 0x000000ad04ad7208 */ /* 0x000fe20001000000 */
[----:B------:R-:W-:Y:S01]  /*6980*/  FMUL R4, R43, 8388608 ;  /* 0x4b0000002b047820 */ /* 0x000fe20000400000 */
[----:B------:R-:W-:Y:S01]  /*6990*/  FSEL R39, R7, R168, P2 ;  /* 0x000000a807277208 */ /* 0x000fe20001000000 */
[C---:B------:R-:W-:Y:S01]  /*69a0*/  FMUL R7, R16.reuse, 8388608 ;  /* 0x4b00000010077820 */ /* 0x040fe20000400000 */
[----:B------:R-:W-:Y:S01]  /*69b0*/  FSEL R48, R3, R34, !P5 ;  /* 0x0000002203307208 */ /* 0x000fe20006800000 */
[C---:B------:R-:W-:Y:S01]  /*69c0*/  IMAD R65, R83.reuse, 0x18, RZ ;  /* 0x0000001853417824 */ /* 0x040fe200078e02ff */
[----:B------:R-:W-:Y:S01]  /*69d0*/  FSEL R3, RZ, -23, P5 ;  /* 0xc1b80000ff037808 */ /* 0x000fe20002800000 */
[----:B------:R-:W-:Y:S01]  /*69e0*/  IMAD R73, R83, 0x1c, RZ ;  /* 0x0000001c53497824 */ /* 0x000fe200078e02ff */
[----:B------:R-:W-:Y:S01]  /*69f0*/  FSEL R35, R5, R172, P2 ;  /* 0x000000ac05237208 */ /* 0x000fe20001000000 */
[----:B------:R-:W-:Y:S01]  /*6a00*/  IMAD R77, R83, 0x1e, RZ ;  /* 0x0000001e534d7824 */ /* 0x000fe200078e02ff */
[----:B------:R-:W-:Y:S01]  /*6a10*/  FSETP.GEU.AND P4, PT, R41, 1.175494350822287508e-38, PT ;  /* 0x008000002900780b */ /* 0x000fe20003f8e000 */
[C---:B------:R-:W-:Y:S01]  /*6a20*/  IMAD R85, R83.reuse, 0x22, RZ ;  /* 0x0000002253557824 */ /* 0x040fe200078e02ff */
[----:B------:R-:W-:Y:S01]  /*6a30*/  FSETP.GEU.AND P5, PT, R16, 1.175494350822287508e-38, PT ;  /* 0x008000001000780b */ /* 0x000fe20003fae000 */
[C---:B------:R-:W-:Y:S01]  /*6a40*/  IMAD R87, R83.reuse, 0x24, RZ ;  /* 0x0000002453577824 */ /* 0x040fe200078e02ff */
[----:B------:R-:W-:Y:S01]  /*6a50*/  FSEL R50, R4, R43, !P6 ;  /* 0x0000002b04327208 */ /* 0x000fe20007000000 */
[C---:B------:R-:W-:Y:S01]  /*6a60*/  IMAD R57, R83.reuse, 0x14, RZ ;  /* 0x0000001453397824 */ /* 0x040fe200078e02ff */
[----:B------:R-:W-:Y:S01]  /*6a70*/  FSEL R5, RZ, -23, P6 ;  /* 0xc1b80000ff057808 */ /* 0x000fe20003000000 */
[C---:B------:R-:W-:Y:S01]  /*6a80*/  IMAD R69, R83.reuse, 0x1a, RZ ;  /* 0x0000001a53457824 */ /* 0x040fe200078e02ff */
[----:B------:R-:W-:Y:S01]  /*6a90*/  FSETP.GEU.AND P6, PT, |R16|, 1.175494350822287508e-38, PT ;  /* 0x008000001000780b */ /* 0x000fe20003fce200 */
[C---:B------:R-:W-:Y:S01]  /*6aa0*/  IMAD R91, R83.reuse, 0x26, RZ ;  /* 0x00000026535b7824 */ /* 0x040fe200078e02ff */
[----:B------:R-:W-:Y:S01]  /*6ab0*/  FSEL R28, R10, R157, P1 ;  /* 0x0000009d0a1c7208 */ /* 0x000fe20000800000 */
[C---:B------:R-:W-:Y:S01]  /*6ac0*/  IMAD R93, R83.reuse, 0x28, RZ ;  /* 0x00000028535d7824 */ /* 0x040fe200078e02ff */
[----:B------:R-:W-:Y:S01]  /*6ad0*/  FSEL R52, R6, R41, !P4 ;  /* 0x0000002906347208 */ /* 0x000fe20006000000 */
[C---:B------:R-:W-:Y:S01]  /*6ae0*/  IMAD R55, R83.reuse, 0x13, RZ ;  /* 0x0000001353377824 */ /* 0x040fe200078e02ff */
[----:B------:R-:W-:Y:S01]  /*6af0*/  FSEL R10, RZ, -23, P4 ;  /* 0xc1b80000ff0a7808 */ /* 0x000fe20002000000 */
[----:B------:R-:W-:Y:S01]  /*6b00*/  IMAD R95, R83, 0x2a, RZ ;  /* 0x0000002a535f7824 */ /* 0x000fe200078e02ff */
[----:B------:R-:W-:Y:S01]  /*6b10*/  FSEL R49, R7, R16, !P5 ;  /* 0x0000001007317208 */ /* 0x000fe20006800000 */
[----:B------:R-:W-:Y:S01]  /*6b20*/  @P3 FMUL R16, R16, 0.25 ;  /* 0x3e80000010103820 */ /* 0x000fe20000400000 */
[C---:B------:R-:W-:Y:S01]  /*6b30*/  FSETP.GEU.AND P4, PT, |R41|.reuse, 1.175494350822287508e-38, PT ;  /* 0x008000002900780b */ /* 0x040fe20003f8e200 */
[----:B------:R-:W-:Y:S01]  /*6b40*/  @P1 FMUL R41, R41, 0.25 ;  /* 0x3e80000029291820 */ /* 0x000fe20000400000 */
[C---:B------:R-:W-:Y:S01]  /*6b50*/  FSETP.GEU.AND P3, PT, |R43|.reuse, 1.175494350822287508e-38, PT ;  /* 0x008000002b00780b */ /* 0x040fe20003f6e200 */
[----:B------:R-:W-:Y:S01]  /*6b60*/  @!P6 FMUL R16, R16, 16777216 ;  /* 0x4b8000001010e820 */ /* 0x000fe20000400000 */
[----:B------:R-:W-:Y:S01]  /*6b70*/  IADD3 R4, R48, -0x3f3504f3, RZ ;  /* 0xc0cafb0d30047810 */ /* 0x000fe20007ffe0ff */
[----:B------:R-:W-:Y:S01]  /*6b80*/  @P0 FMUL R43, R43, 0.25 ;  /* 0x3e8000002b2b0820 */ /* 0x000fe20000400000 */
[----:B------:R-:W-:Y:S01]  /*6b90*/  IADD3 R6, R50, -0x3f3504f3, RZ ;  /* 0xc0cafb0d32067810 */ /* 0x000fe20007ffe0ff */
[----:B------:R-:W-:Y:S01]  /*6ba0*/  @!P6 FMUL R17, R17, 16777216 ;  /* 0x4b8000001111e820 */ /* 0x000fe20000400000 */
[----:B------:R-:W-:Y:S01]  /*6bb0*/  LOP3.LUT R2, R226, 0xe0, RZ, 0xc0, !PT ;  /* 0x000000e0e2027812 */ /* 0x000fe200078ec0ff */
[----:B------:R-:W0:Y:S01]  /*6bc0*/  MUFU.RCP R16, R16 ;  /* 0x0000001000107308 */ /* 0x000e220000001000 */
[----:B------:R-:W-:Y:S01]  /*6bd0*/  FSEL R171, R8, R171, P0 ;  /* 0x000000ab08ab7208 */ /* 0x000fe20000000000 */
[----:B------:R-:W-:Y:S01]  /*6be0*/  @!P6 FMUL R19, R19, 16777216 ;  /* 0x4b8000001313e820 */ /* 0x000fe20000400000 */
[----:B------:R-:W-:Y:S01]  /*6bf0*/  IADD3 R8, R52, -0x3f3504f3, RZ ;  /* 0xc0cafb0d34087810 */ /* 0x000fe20007ffe0ff */
[----:B------:R-:W-:Y:S01]  /*6c00*/  @!P4 FMUL R41, R41, 16777216 ;  /* 0x4b8000002929c820 */ /* 0x000fe20000400000 */
[----:B------:R-:W-:Y:S01]  /*6c10*/  LOP3.LUT R4, R4, 0xff800000, RZ, 0xc0, !PT ;  /* 0xff80000004047812 */ /* 0x000fe200078ec0ff */
[----:B------:R-:W-:Y:S01]  /*6c20*/  @!P3 FMUL R43, R43, 16777216 ;  /* 0x4b8000002b2bb820 */ /* 0x000fe20000400000 */
[----:B------:R-:W-:Y:S01]  /*6c30*/  LOP3.LUT R7, R6, 0xff800000, RZ, 0xc0, !PT ;  /* 0xff80000006077812 */ /* 0x000fe200078ec0ff */
[----:B------:R-:W-:Y:S01]  /*6c40*/  @!P6 FMUL R21, R21, 16777216 ;  /* 0x4b8000001515e820 */ /* 0x000fe20000400000 */
[----:B------:R-:W-:Y:S01]  /*6c50*/  LEA R2, R2, R11, 0x3 ;  /* 0x0000000b02027211 */ /* 0x000fe200078e18ff */
[----:B------:R-:W-:Y:S01]  /*6c60*/  @!P4 FMUL R20, R20, 16777216 ;  /* 0x4b8000001414c820 */ /* 0x000fe20000400000 */
[----:B------:R-:W-:Y:S01]  /*6c70*/  LOP3.LUT R11, R8, 0xff800000, RZ, 0xc0, !PT ;  /* 0xff800000080b7812 */ /* 0x000fe200078ec0ff */
[----:B------:R-:W-:Y:S01]  /*6c80*/  @!P4 FMUL R164, R164, 16777216 ;  /* 0x4b800000a4a4c820 */ /* 0x000fe20000400000 */
[-C--:B------:R-:W-:Y:S01]  /*6c90*/  I2FP.F32.S32 R6, R4.reuse ;  /* 0x0000000400067245 */ /* 0x080fe20000201400 */
[----:B------:R-:W-:Y:S01]  /*6ca0*/  @!P4 FMUL R24, R24, 16777216 ;  /* 0x4b8000001818c820 */ /* 0x000fe20000400000 */
[----:B------:R-:W-:Y:S01]  /*6cb0*/  I2FP.F32.S32 R8, R7 ;  /* 0x0000000700087245 */ /* 0x000fe20000201400 */
[----:B------:R-:W-:Y:S01]  /*6cc0*/  @!P4 FMUL R160, R160, 16777216 ;  /* 0x4b800000a0a0c820 */ /* 0x000fe20000400000 */
[----:B------:R-:W-:Y:S01]  /*6cd0*/  SHF.R.U32.HI R0, RZ, 0x1, R226 ;  /* 0x00000001ff007819 */ /* 0x000fe200000116e2 */
[----:B------:R-:W-:Y:S01]  /*6ce0*/  FFMA.FTZ R3, R6, 1.1920928955078125e-07, R3 ;  /* 0x3400000006037823 */ /* 0x000fe20000010003 */
[----:B------:R-:W-:Y:S01]  /*6cf0*/  FSETP.GEU.AND P1, PT, |R34|, 1.175494350822287508e-38, PT ;  /* 0x008000002200780b */ /* 0x000fe20003f2e200 */
[----:B------:R-:W-:Y:S01]  /*6d00*/  FFMA.FTZ R6, R8, 1.1920928955078125e-07, R5 ;  /* 0x3400000008067823 */ /* 0x000fe20000010005 */
[----:B------:R-:W-:Y:S01]  /*6d10*/  LOP3.LUT R0, R0, 0x4, RZ, 0xc0, !PT ;  /* 0x0000000400007812 */ /* 0x000fe200078ec0ff */
[----:B------:R-:W2:Y:S01]  /*6d20*/  MUFU.RCP R5, R41 ;  /* 0x0000002900057308 */ /* 0x000ea20000001000 */
[----:B------:R-:W-:Y:S01]  /*6d30*/  @!P4 FMUL R28, R28, 16777216 ;  /* 0x4b8000001c1cc820 */ /* 0x000fe20000400000 */
[----:B------:R-:W-:Y:S01]  /*6d40*/  @!P4 FMUL R156, R156, 16777216 ;  /* 0x4b8000009c9cc820 */ /* 0x000fe20000400000 */
[----:B------:R-:W-:Y:S01]  /*6d50*/  IADD3 R0, R0, R13, RZ ;  /* 0x0000000d00007210 */ /* 0x000fe20007ffe0ff */
[----:B------:R-:W-:Y:S01]  /*6d60*/  @!P4 FMUL R30, R30, 16777216 ;  /* 0x4b8000001e1ec820 */ /* 0x000fe20000400000 */
[----:B------:R-:W-:Y:S01]  /*6d70*/  IADD3 R13, R49, -0x3f3504f3, RZ ;  /* 0xc0cafb0d310d7810 */ /* 0x000fe20007ffe0ff */
[----:B------:R-:W-:Y:S01]  /*6d80*/  @!P4 FMUL R152, R152, 16777216 ;  /* 0x4b8000009898c820 */ /* 0x000fe20000400000 */
[----:B------:R-:W-:Y:S01]  /*6d90*/  @!P3 FMUL R183, R183, 16777216 ;  /* 0x4b800000b7b7b820 */ /* 0x000fe20000400000 */
[----:B------:R-:W3:Y:S01]  /*6da0*/  MUFU.RCP R8, R43 ;  /* 0x0000002b00087308 */ /* 0x000ee20000001000 */
[----:B------:R-:W-:Y:S01]  /*6db0*/  LOP3.LUT R14, R13, 0xff800000, RZ, 0xc0, !PT ;  /* 0xff8000000d0e7812 */ /* 0x000fe200078ec0ff */
[----:B------:R-:W-:Y:S01]  /*6dc0*/  @!P3 FMUL R25, R25, 16777216 ;  /* 0x4b8000001919b820 */ /* 0x000fe20000400000 */
[----:B------:R-:W-:Y:S01]  /*6dd0*/  I2FP.F32.S32 R13, R11 ;  /* 0x0000000b000d7245 */ /* 0x000fe20000201400 */
[----:B------:R-:W-:Y:S01]  /*6de0*/  @!P3 FMUL R179, R179, 16777216 ;  /* 0x4b800000b3b3b820 */ /* 0x000fe20000400000 */
[----:B------:R-:W-:Y:S01]  /*6df0*/  @!P3 FMUL R29, R29, 16777216 ;  /* 0x4b8000001d1db820 */ /* 0x000fe20000400000 */
[----:B------:R-:W-:Y:S01]  /*6e00*/  @!P3 FMUL R175, R175, 16777216 ;  /* 0x4b800000afafb820 */ /* 0x000fe20000400000 */
[----:B------:R-:W-:Y:S01]  /*6e10*/  @!P3 FMUL R33, R33, 16777216 ;  /* 0x4b8000002121b820 */ /* 0x000fe20000400000 */
[----:B------:R-:W-:Y:S01]  /*6e20*/  @!P3 FMUL R171, R171, 16777216 ;  /* 0x4b800000ababb820 */ /* 0x000fe20000400000 */
[----:B------:R-:W-:Y:S01]  /*6e30*/  @P2 FMUL R34, R34, 0.25 ;  /* 0x3e80000022222820 */ /* 0x000fe20000400000 */
[----:B------:R-:W-:Y:S01]  /*6e40*/  @!P3 FMUL R37, R37, 16777216 ;  /* 0x4b8000002525b820 */ /* 0x000fe20000400000 */
[----:B------:R-:W-:Y:S01]  /*6e50*/  IADD3 R4, R48, -R4, RZ ;  /* 0x8000000430047210 */ /* 0x000fe20007ffe0ff */
[C---:B0-----:R-:W-:Y:S01]  /*6e60*/  FMUL R18, R16.reuse, R17 ;  /* 0x0000001110127220 */ /* 0x041fe20000400000 */
[C---:B------:R-:W-:Y:S01]  /*6e70*/  FMUL R22, R16.reuse, R19 ;  /* 0x0000001310167220 */ /* 0x040fe20000400000 */
[----:B------:R-:W-:Y:S01]  /*6e80*/  FMUL R26, R16, R21 ;  /* 0x00000015101a7220 */ /* 0x000fe20000400000 */
[----:B------:R-:W-:Y:S01]  /*6e90*/  IADD3 R7, R50, -R7, RZ ;  /* 0x8000000732077210 */ /* 0x000fe20007ffe0ff */
[C---:B--2---:R-:W-:Y:S01]  /*6ea0*/  FMUL R20, R5.reuse, R20 ;  /* 0x0000001405147220 */ /* 0x044fe20000400000 */
[----:B------:R-:W-:Y:S01]  /*6eb0*/  FSEL R12, RZ, -23, P5 ;  /* 0xc1b80000ff0c7808 */ /* 0x000fe20002800000 */
[C---:B------:R-:W-:Y:S01]  /*6ec0*/  FMUL R17, R5.reuse, R164 ;  /* 0x000000a405117220 */ /* 0x040fe20000400000 */
[----:B------:R-:W-:Y:S01]  /*6ed0*/  I2FP.F32.S32 R15, R14 ;  /* 0x0000000e000f7245 */ /* 0x000fe20000201400 */
[C---:B------:R-:W-:Y:S01]  /*6ee0*/  FMUL R24, R5.reuse, R24 ;  /* 0x0000001805187220 */ /* 0x040fe20000400000 */
[C---:B------:R-:W-:Y:S01]  /*6ef0*/  FMUL R19, R5.reuse, R160 ;  /* 0x000000a005137220 */ /* 0x040fe20000400000 */
[C---:B------:R-:W-:Y:S01]  /*6f00*/  FMUL R28, R5.reuse, R28 ;  /* 0x0000001c051c7220 */ /* 0x040fe20000400000 */
[C---:B------:R-:W-:Y:S01]  /*6f10*/  FMUL R21, R5.reuse, R156 ;  /* 0x0000009c05157220 */ /* 0x040fe20000400000 */
[----:B------:R-:W-:Y:S01]  /*6f20*/  FMUL R30, R5, R30 ;  /* 0x0000001e051e7220 */ /* 0x000fe20000400000 */
[----:B------:R-:W-:Y:S01]  /*6f30*/  FFMA.FTZ R10, R13, 1.1920928955078125e-07, R10 ;  /* 0x340000000d0a7823 */ /* 0x000fe2000001000a */
[----:B------:R-:W-:Y:S01]  /*6f40*/  FMUL R5, R5, R152 ;  /* 0x0000009805057220 */ /* 0x000fe20000400000 */
[C---:B---3--:R-:W-:Y:S01]  /*6f50*/  FMUL R183, R8.reuse, R183 ;  /* 0x000000b708b77220 */ /* 0x048fe20000400000 */
[C---:B------:R-:W-:Y:S01]  /*6f60*/  FMUL R32, R8.reuse, R25 ;  /* 0x0000001908207220 */ /* 0x040fe20000400000 */
[C---:B------:R-:W-:Y:S01]  /*6f70*/  FMUL R179, R8.reuse, R179 ;  /* 0x000000b308b37220 */ /* 0x040fe20000400000 */
[C---:B------:R-:W-:Y:S01]  /*6f80*/  FMUL R36, R8.reuse, R29 ;  /* 0x0000001d08247220 */ /* 0x040fe20000400000 */
[C---:B------:R-:W-:Y:S01]  /*6f90*/  FMUL R175, R8.reuse, R175 ;  /* 0x000000af08af7220 */ /* 0x040fe20000400000 */
[C---:B------:R-:W-:Y:S01]  /*6fa0*/  FMUL R40, R8.reuse, R33 ;  /* 0x0000002108287220 */ /* 0x040fe20000400000 */
[----:B------:R-:W-:Y:S01]  /*6fb0*/  FMUL R171, R8, R171 ;  /* 0x000000ab08ab7220 */ /* 0x000fe20000400000 */
[----:B------:R-:W-:Y:S01]  /*6fc0*/  @!P1 FMUL R34, R34, 16777216 ;  /* 0x4b80000022229820 */ /* 0x000fe20000400000 */
[----:B------:R-:W-:Y:S01]  /*6fd0*/  FMUL R8, R8, R37 ;  /* 0x0000002508087220 */ /* 0x000fe20000400000 */
[----:B------:R-:W-:Y:S01]  /*6fe0*/  MOV R13, 0x3dc6b27f ;  /* 0x3dc6b27f000d7802 */ /* 0x000fe20000000f00 */
[----:B------:R-:W-:Y:S01]  /*6ff0*/  FADD R4, R4, -1 ;  /* 0xbf80000004047421 */ /* 0x000fe20000000000 */
[----:B------:R-:W-:Y:S01]  /*7000*/  FADD R7, R7, -1 ;  /* 0xbf80000007077421 */ /* 0x000fe20000000000 */
[----:B------:R-:W-:Y:S01]  /*7010*/  FFMA.FTZ R15, R15, 1.1920928955078125e-07, R12 ;  /* 0x340000000f0f7823 */ /* 0x000fe2000001000c */
[----:B------:R-:W-:Y:S01]  /*7020*/  F2FP.F16.F32.PACK_AB R46, R30, R5 ;  /* 0x000000051e2e723e */ /* 0x000fe200000000ff */
[----:B------:R-:W0:Y:S01]  /*7030*/  MUFU.RCP R12, R34 ;  /* 0x00000022000c7308 */ /* 0x000e220000001000 */
[----:B------:R-:W-:Y:S01]  /*7040*/  F2FP.F16.F32.PACK_AB R45, R171, R8 ;  /* 0x00000008ab2d723e */ /* 0x000fe200000000ff */
[CC--:B------:R-:W-:Y:S01]  /*7050*/  FFMA.FTZ R5, R4.reuse, R13.reuse, -0.16845393180847167969 ;  /* 0xbe2c7f3004057423 */ /* 0x0c0fe2000001000d */
[----:B------:R-:W-:Y:S01]  /*7060*/  FFMA.FTZ R8, R7, R13, -0.16845393180847167969 ;  /* 0xbe2c7f3007087423 */ /* 0x000fe2000001000d */
[----:B------:R-:W-:Y:S01]  /*7070*/  @!P6 FMUL R167, R167, 16777216 ;  /* 0x4b800000a7a7e820 */ /* 0x000fe20000400000 */
[----:B------:R-:W-:Y:S01]  /*7080*/  @!P6 FMUL R163, R163, 16777216 ;  /* 0x4b800000a3a3e820 */ /* 0x000fe20000400000 */
[C---:B------:R-:W-:Y:S01]  /*7090*/  FFMA.FTZ R5, R4.reuse, R5, 0.1716887056827545166 ;  /* 0x3e2fcf2a04057423 */ /* 0x040fe20000010005 */
[----:B------:R-:W-:Y:S01]  /*70a0*/  FFMA.FTZ R8, R7, R8, 0.1716887056827545166 ;  /* 0x3e2fcf2a07087423 */ /* 0x000fe20000010008 */
[----:B------:R-:W-:Y:S01]  /*70b0*/  @!P6 FMUL R159, R159, 16777216 ;  /* 0x4b8000009f9fe820 */ /* 0x000fe20000400000 */
[----:B------:R-:W-:Y:S01]  /*70c0*/  @!P6 FMUL R155, R155, 16777216 ;  /* 0x4b8000009b9be820 */ /* 0x000fe20000400000 */
[C---:B------:R-:W-:Y:S01]  /*70d0*/  FFMA.FTZ R5, R4.reuse, R5, -0.17900948226451873779 ;  /* 0xbe374e4304057423 */ /* 0x040fe20000010005 */
[----:B------:R-:W-:Y:S01]  /*70e0*/  FFMA.FTZ R8, R7, R8, -0.17900948226451873779 ;  /* 0xbe374e4307087423 */ /* 0x000fe20000010008 */
[----:B------:R-:W-:Y:S01]  /*70f0*/  @!P6 FMUL R23, R23, 16777216 ;  /* 0x4b8000001717e820 */ /* 0x000fe20000400000 */
[----:B------:R-:W-:Y:S01]  /*7100*/  @!P1 FMUL R169, R169, 16777216 ;  /* 0x4b800000a9a99820 */ /* 0x000fe20000400000 */
[----:B------:R-:W-:Y:S01]  /*7110*/  @!P1 FMUL R39, R39, 16777216 ;  /* 0x4b80000027279820 */ /* 0x000fe20000400000 */
[----:B------:R-:W-:Y:S01]  /*7120*/  FFMA.FTZ R5, R4, R5, 0.20512372255325317383 ;  /* 0x3e520bf404057423 */ /* 0x000fe20000010005 */
[C---:B------:R-:W-:Y:S01]  /*7130*/  FFMA.FTZ R8, R7.reuse, R8, 0.20512372255325317383 ;  /* 0x3e520bf407087423 */ /* 0x040fe20000010008 */
[C---:B------:R-:W-:Y:S01]  /*7140*/  FMUL R167, R16.reuse, R167 ;  /* 0x000000a710a77220 */ /* 0x040fe20000400000 */
[C---:B------:R-:W-:Y:S01]  /*7150*/  FMUL R163, R16.reuse, R163 ;  /* 0x000000a310a37220 */ /* 0x040fe20000400000 */
[C---:B------:R-:W-:Y:S01]  /*7160*/  FMUL R159, R16.reuse, R159 ;  /* 0x0000009f109f7220 */ /* 0x040fe20000400000 */
[C---:B------:R-:W-:Y:S01]  /*7170*/  FMUL R155, R16.reuse, R155 ;  /* 0x0000009b109b7220 */ /* 0x040fe20000400000 */
[----:B------:R-:W-:Y:S01]  /*7180*/  FMUL R16, R16, R23 ;  /* 0x0000001710107220 */ /* 0x000fe20000400000 */
[C---:B0-----:R-:W-:Y:S01]  /*7190*/  FMUL R169, R12.reuse, R169 ;  /* 0x000000a90ca97220 */ /* 0x041fe20000400000 */
[----:B------:R-:W-:Y:S01]  /*71a0*/  FMUL R44, R12, R39 ;  /* 0x000000270c2c7220 */ /* 0x000fe20000400000 */
[C---:B------:R-:W-:Y:S01]  /*71b0*/  FFMA.FTZ R5, R4.reuse, R5, -0.24046532809734344482 ;  /* 0xbe763c8b04057423 */ /* 0x040fe20000010005 */
[----:B------:R-:W-:Y:S01]  /*71c0*/  FFMA.FTZ R8, R7, R8, -0.24046532809734344482 ;  /* 0xbe763c8b07087423 */ /* 0x000fe20000010008 */
[----:B------:R-:W-:Y:S01]  /*71d0*/  F2FP.F16.F32.PACK_AB R47, R155, R16 ;  /* 0x000000109b2f723e */ /* 0x000fe200000000ff */
[----:B------:R-:W-:Y:S01]  /*71e0*/  @!P1 FMUL R181, R181, 16777216 ;  /* 0x4b800000b5b59820 */ /* 0x000fe20000400000 */
[C---:B------:R-:W-:Y:S01]  /*71f0*/  FFMA.FTZ R5, R4.reuse, R5, 0.28857114911079406738 ;  /* 0x3e93bf9904057423 */ /* 0x040fe20000010005 */
[----:B------:R-:W-:Y:S01]  /*7200*/  F2FP.F16.F32.PACK_AB R44, R169, R44 ;  /* 0x0000002ca92c723e */ /* 0x000fe200000000ff */
[----:B------:R-:W-:Y:S01]  /*7210*/  FFMA.FTZ R8, R7, R8, 0.28857114911079406738 ;  /* 0x3e93bf9907087423 */ /* 0x000fe20000010008 */
[----:B------:R-:W-:Y:S01]  /*7220*/  @!P1 FMUL R27, R27, 16777216 ;  /* 0x4b8000001b1b9820 */ /* 0x000fe20000400000 */
[C---:B------:R-:W-:Y:S01]  /*7230*/  FFMA.FTZ R5, R4.reuse, R5, -0.36067417263984680176 ;  /* 0xbeb8aa4904057423 */ /* 0x040fe20000010005 */
[----:B------:R-:W-:Y:S01]  /*7240*/  @!P1 FMUL R177, R177, 16777216 ;  /* 0x4b800000b1b19820 */ /* 0x000fe20000400000 */
[----:B------:R-:W-:Y:S01]  /*7250*/  FFMA.FTZ R8, R7, R8, -0.36067417263984680176 ;  /* 0xbeb8aa4907087423 */ /* 0x000fe20000010008 */
[----:B------:R0:W-:Y:S01]  /*7260*/  STSM.16.M88.4 [R2], R44 ;  /* 0x0000002c02007844 */ /* 0x0001e20000000200 */
[C---:B------:R-:W-:Y:S01]  /*7270*/  FFMA.FTZ R5, R4.reuse, R5, 0.48089820146560668945 ;  /* 0x3ef6384a04057423 */ /* 0x040fe20000010005 */
[----:B------:R-:W-:Y:S01]  /*7280*/  @!P1 FMUL R31, R31, 16777216 ;  /* 0x4b8000001f1f9820 */ /* 0x000fe20000400000 */
[----:B------:R-:W-:Y:S01]  /*7290*/  FFMA.FTZ R8, R7, R8, 0.48089820146560668945 ;  /* 0x3ef6384a07087423 */ /* 0x000fe20000010008 */
[----:B------:R-:W-:Y:S01]  /*72a0*/  @!P1 FMUL R173, R173, 16777216 ;  /* 0x4b800000adad9820 */ /* 0x000fe20000400000 */
[----:B------:R-:W-:Y:S01]  /*72b0*/  @!P1 FMUL R35, R35, 16777216 ;  /* 0x4b80000023239820 */ /* 0x000fe20000400000 */
[----:B------:R-:W-:Y:S01]  /*72c0*/  FFMA.FTZ R5, R4, R5, -0.72134751081466674805 ;  /* 0xbf38aa3b04057423 */ /* 0x000fe20000010005 */
[----:B------:R-:W-:Y:S01]  /*72d0*/  ISETP.GE.U32.AND P1, PT, R50, 0x7f800000, PT ;  /* 0x7f8000003200780c */ /* 0x000fe20003f26070 */
[----:B------:R-:W-:Y:S01]  /*72e0*/  FFMA.FTZ R8, R7, R8, -0.72134751081466674805 ;  /* 0xbf38aa3b07087423 */ /* 0x000fe20000010008 */
[----:B------:R-:W-:Y:S01]  /*72f0*/  IADD3 R11, R52, -R11, RZ ;  /* 0x8000000b340b7210 */ /* 0x000fe20007ffe0ff */
[----:B------:R-:W-:Y:S01]  /*7300*/  FMUL R5, R4, R5 ;  /* 0x0000000504057220 */ /* 0x000fe20000400000 */
[----:B------:R-:W-:Y:S01]  /*7310*/  IADD3 R14, R49, -R14, RZ ;  /* 0x8000000e310e7210 */ /* 0x000fe20007ffe0ff */
[----:B------:R-:W-:Y:S01]  /*7320*/  FMUL R8, R7, R8 ;  /* 0x0000000807087220 */ /* 0x000fe20000400000 */
[----:B------:R-:W-:Y:S01]  /*7330*/  LOP3.LUT R82, R226, 0xff, RZ, 0xc0, !PT ;  /* 0x000000ffe2527812 */ /* 0x000fe200078ec0ff */
[----:B------:R-:W-:Y:S01]  /*7340*/  FMUL R5, R4, R5 ;  /* 0x0000000504057220 */ /* 0x000fe20000400000 */
[----:B------:R-:W-:Y:S01]  /*7350*/  FADD R11, R11, -1 ;  /* 0xbf8000000b0b7421 */ /* 0x000fe20000000000 */
[C---:B------:R-:W-:Y:S01]  /*7360*/  FMUL R8, R7.reuse, R8 ;  /* 0x0000000807087220 */ /* 0x040fe20000400000 */
[----:B------:R-:W-:Y:S01]  /*7370*/  LEA R82, R82, UR13, 0x4 ;  /* 0x0000000d52527c11 */ /* 0x000fe2000f8e20ff */
[----:B------:R-:W-:Y:S01]  /*7380*/  FFMA.FTZ R4, R4, 1.4426950216293334961, R5 ;  /* 0x3fb8aa3b04047823 */ /* 0x000fe20000010005 */
[----:B------:R-:W-:Y:S01]  /*7390*/  FADD R14, R14, -1 ;  /* 0xbf8000000e0e7421 */ /* 0x000fe20000000000 */
[----:B------:R-:W-:Y:S01]  /*73a0*/  FFMA.FTZ R7, R7, 1.4426950216293334961, R8 ;  /* 0x3fb8aa3b07077823 */ /* 0x000fe20000010008 */
[----:B------:R-:W-:Y:S01]  /*73b0*/  @P1 MOV R5, 0x7f800000 ;  /* 0x7f80000000051802 */ /* 0x000fe20000000f00 */
[C---:B------:R-:W-:Y:S01]  /*73c0*/  FMUL R181, R12.reuse, R181 ;  /* 0x000000b50cb57220 */ /* 0x040fe20000400000 */
[C---:B------:R-:W-:Y:S01]  /*73d0*/  FMUL R34, R12.reuse, R27 ;  /* 0x0000001b0c227220 */ /* 0x040fe20000400000 */
[C---:B------:R-:W-:Y:S01]  /*73e0*/  FMUL R177, R12.reuse, R177 ;  /* 0x000000b10cb17220 */ /* 0x040fe20000400000 */
[C---:B------:R-:W-:Y:S01]  /*73f0*/  FMUL R38, R12.reuse, R31 ;  /* 0x0000001f0c267220 */ /* 0x040fe20000400000 */
[C---:B------:R-:W-:Y:S01]  /*7400*/  FMUL R173, R12.reuse, R173 ;  /* 0x000000ad0cad7220 */ /* 0x040fe20000400000 */
[----:B------:R-:W-:Y:S01]  /*7410*/  FMUL R42, R12, R35 ;  /* 0x000000230c2a7220 */ /* 0x000fe20000400000 */
[----:B------:R-:W-:Y:S01]  /*7420*/  FADD R78, R6, R7 ;  /* 0x00000007064e7221 */ /* 0x000fe20000000000 */
[----:B------:R-:W-:Y:S01]  /*7430*/  FFMA.FTZ R12, R11, R13, -0.16845393180847167969 ;  /* 0xbe2c7f300b0c7423 */ /* 0x000fe2000001000d */
[----:B------:R-:W-:Y:S01]  /*7440*/  FADD R8, R3, R4 ;  /* 0x0000000403087221 */ /* 0x000fe20000000000 */
[----:B------:R-:W-:Y:S01]  /*7450*/  @P1 FFMA.FTZ R78, R50, R5, +INF ;  /* 0x7f800000324e1423 */ /* 0x000fe20000010005 */
[----:B------:R-:W-:Y:S01]  /*7460*/  BAR.SYNC.DEFER_BLOCKING 0x0 ;  /* 0x0000000000007b1d */ /* 0x000fe20000010000 */
[----:B------:R-:W-:Y:S01]  /*7470*/  FFMA.FTZ R13, R14, R13, -0.16845393180847167969 ;  /* 0xbe2c7f300e0d7423 */ /* 0x000fe2000001000d */
[----:B------:R-:W-:Y:S01]  /*7480*/  FFMA.FTZ R12, R11, R12, 0.1716887056827545166 ;  /* 0x3e2fcf2a0b0c7423 */ /* 0x000fe2000001000c */
[----:B------:R-:W-:Y:S01]  /*7490*/  F2FP.F16.F32.PACK_AB R156, R173, R42 ;  /* 0x0000002aad9c723e */ /* 0x000fe200000000ff */
[----:B------:R-:W-:-:S02]  /*74a0*/  IMAD R29, R83, 0x6, RZ ;  /* 0x00000006531d7824 */ /* 0x000fc400078e02ff */
[C---:B------:R-:W-:Y:S01]  /*74b0*/  FFMA.FTZ R13, R14.reuse, R13, 0.1716887056827545166 ;  /* 0x3e2fcf2a0e0d7423 */ /* 0x040fe2000001000d */
[----:B------:R-:W-:Y:S01]  /*74c0*/  FFMA.FTZ R12, R11, R12, -0.17900948226451873779 ;  /* 0xbe374e430b0c7423 */ /* 0x000fe2000001000c */
[----:B------:R-:W-:Y:S01]  /*74d0*/  F2FP.F16.F32.PACK_AB R157, R175, R40 ;  /* 0x00000028af9d723e */ /* 0x000fe200000000ff */
[----:B------:R-:W2:Y:S01]  /*74e0*/  LDC.64 R30, c[0x0][0x228] ;  /* 0x00008a00ff1e7b82 */ /* 0x000ea20000000a00 */
[----:B------:R-:W-:Y:S01]  /*74f0*/  FFMA.FTZ R13, R14, R13, -0.17900948226451873779 ;  /* 0xbe374e430e0d7423 */ /* 0x000fe2000001000d */
[----:B------:R-:W-:Y:S01]  /*7500*/  FFMA.FTZ R12, R11, R12, 0.20512372255325317383 ;  /* 0x3e520bf40b0c7423 */ /* 0x000fe2000001000c */
[----:B------:R-:W-:Y:S01]  /*7510*/  F2FP.F16.F32.PACK_AB R158, R28, R21 ;  /* 0x000000151c9e723e */ /* 0x000fe200000000ff */
[----:B------:R-:W-:Y:S02]  /*7520*/  IMAD R37, R83, 0xa, RZ ;  /* 0x0000000a53257824 */ /* 0x000fe400078e02ff */
[----:B------:R-:W-:Y:S01]  /*7530*/  FFMA.FTZ R13, R14, R13, 0.20512372255325317383 ;  /* 0x3e520bf40e0d7423 */ /* 0x000fe2000001000d */
[----:B------:R-:W-:Y:S01]  /*7540*/  FFMA.FTZ R12, R11, R12, -0.24046532809734344482 ;  /* 0xbe763c8b0b0c7423 */ /* 0x000fe2000001000c */
[----:B------:R-:W-:Y:S01]  /*7550*/  F2FP.F16.F32.PACK_AB R159, R159, R26 ;  /* 0x0000001a9f9f723e */ /* 0x000fe200000000ff */
[----:B------:R-:W-:-:S02]  /*7560*/  IMAD R41, R83, 0xc, RZ ;  /* 0x0000000c53297824 */ /* 0x000fc400078e02ff */
[----:B------:R-:W-:Y:S01]  /*7570*/  FFMA.FTZ R13, R14, R13, -0.24046532809734344482 ;  /* 0xbe763c8b0e0d7423 */ /* 0x000fe2000001000d */
[----:B------:R-:W-:Y:S01]  /*7580*/  FFMA.FTZ R12, R11, R12, 0.28857114911079406738 ;  /* 0x3e93bf990b0c7423 */ /* 0x000fe2000001000c */
[----:B------:R-:W-:Y:S01]  /*7590*/  ISETP.GE.U32.AND P0, PT, R48, 0x7f800000, PT ;  /* 0x7f8000003000780c */ /* 0x000fe20003f06070 */
[----:B------:R-:W-:Y:S02]  /*75a0*/  IMAD R39, R83, 0xb, RZ ;  /* 0x0000000b53277824 */ /* 0x000fe400078e02ff */
[----:B------:R-:W-:Y:S01]  /*75b0*/  FFMA.FTZ R13, R14, R13, 0.28857114911079406738 ;  /* 0x3e93bf990e0d7423 */ /* 0x000fe2000001000d */
[C---:B------:R-:W-:Y:S01]  /*75c0*/  FFMA.FTZ R12, R11.reuse, R12, -0.36067417263984680176 ;  /* 0xbeb8aa490b0c7423 */ /* 0x040fe2000001000c */
[----:B------:R-:W-:Y:S01]  /*75d0*/  ISETP.GE.U32.AND P5, PT, R52, 0x7f800000, PT ;  /* 0x7f8000003400780c */ /* 0x000fe20003fa6070 */
[----:B------:R-:W3:Y:S01]  /*75e0*/  LDS.128 R4, [R82] ;  /* 0x0000000052047984 */ /* 0x000ee20000000c00 */
[C---:B------:R-:W-:Y:S01]  /*75f0*/  FFMA.FTZ R13, R14.reuse, R13, -0.36067417263984680176 ;  /* 0xbeb8aa490e0d7423 */ /* 0x040fe2000001000d */
[----:B------:R-:W-:Y:S01]  /*7600*/  FFMA.FTZ R12, R11, R12, 0.48089820146560668945 ;  /* 0x3ef6384a0b0c7423 */ /* 0x000fe2000001000c */
[----:B------:R-:W-:Y:S01]  /*7610*/  F2FP.F16.F32.PACK_AB R160, R177, R38 ;  /* 0x00000026b1a0723e */ /* 0x000fe200000000ff */
[----:B------:R-:W-:Y:S01]  /*7620*/  BAR.SYNC.DEFER_BLOCKING 0x0 ;  /* 0x0000000000007b1d */ /* 0x000fe20000010000 */
[----:B------:R-:W-:Y:S01]  /*7630*/  FFMA.FTZ R13, R14, R13, 0.48089820146560668945 ;  /* 0x3ef6384a0e0d7423 */ /* 0x000fe2000001000d */
[----:B------:R-:W-:Y:S01]  /*7640*/  FFMA.FTZ R12, R11, R12, -0.72134751081466674805 ;  /* 0xbf38aa3b0b0c7423 */ /* 0x000fe2000001000c */
[----:B------:R-:W-:Y:S01]  /*7650*/  F2FP.F16.F32.PACK_AB R161, R179, R36 ;  /* 0x00000024b3a1723e */ /* 0x000fe200000000ff */
[----:B0-----:R-:W-:-:S02]  /*7660*/  IMAD R45, R83, 0xe, RZ ;  /* 0x0000000e532d7824 */ /* 0x001fc400078e02ff */
[----:B------:R-:W-:Y:S01]  /*7670*/  FFMA.FTZ R13, R14, R13, -0.72134751081466674805 ;  /* 0xbf38aa3b0e0d7423 */ /* 0x000fe2000001000d */
[----:B------:R-:W-:Y:S01]  /*7680*/  FMUL R12, R11, R12 ;  /* 0x0000000c0b0c7220 */ /* 0x000fe20000400000 */
[----:B------:R-:W-:Y:S01]  /*7690*/  F2FP.F16.F32.PACK_AB R162, R24, R19 ;  /* 0x0000001318a2723e */ /* 0x000fe200000000ff */
[----:B------:R-:W-:Y:S02]  /*76a0*/  IMAD R43, R83, 0xd, RZ ;  /* 0x0000000d532b7824 */ /* 0x000fe400078e02ff */
[C---:B------:R-:W-:Y:S01]  /*76b0*/  FMUL R13, R14.reuse, R13 ;  /* 0x0000000d0e0d7220 */ /* 0x040fe20000400000 */
[----:B------:R-:W-:Y:S01]  /*76c0*/  FMUL R12, R11, R12 ;  /* 0x0000000c0b0c7220 */ /* 0x000fe20000400000 */
[----:B------:R-:W-:Y:S01]  /*76d0*/  F2FP.F16.F32.PACK_AB R163, R163, R22 ;  /* 0x00000016a3a3723e */ /* 0x000fe200000000ff */
[----:B------:R-:W-:Y:S02]  /*76e0*/  IMAD R97, R83, 0x2c, RZ ;  /* 0x0000002c53617824 */ /* 0x000fe400078e02ff */
[----:B------:R-:W-:Y:S01]  /*76f0*/  FMUL R13, R14, R13 ;  /* 0x0000000d0e0d7220 */ /* 0x000fe20000400000 */
[----:B------:R-:W-:Y:S01]  /*7700*/  FFMA.FTZ R11, R11, 1.4426950216293334961, R12 ;  /* 0x3fb8aa3b0b0b7823 */ /* 0x000fe2000001000c */
[----:B------:R-:W-:Y:S01]  /*7710*/  @P0 MOV R3, 0x7f800000 ;  /* 0x7f80000000030802 */ /* 0x000fe20000000f00 */
[----:B------:R-:W-:-:S02]  /*7720*/  IMAD R59, R83, 0x15, RZ ;  /* 0x00000015533b7824 */ /* 0x000fc400078e02ff */
[----:B------:R-:W-:Y:S01]  /*7730*/  FFMA.FTZ R14, R14, 1.4426950216293334961, R13 ;  /* 0x3fb8aa3b0e0e7823 */ /* 0x000fe2000001000d */
[----:B------:R-:W-:Y:S01]  /*7740*/  ISETP.GE.U32.AND P4, PT, R49, 0x7f800000, PT ;  /* 0x7f8000003100780c */ /* 0x000fe20003f86070 */
[----:B------:R-:W-:Y:S01]  /*7750*/  FADD R79, R10, R11 ;  /* 0x0000000b0a4f7221 */ /* 0x000fe20000000000 */
[----:B------:R-:W-:Y:S01]  /*7760*/  LOP3.LUT R225, R226, 0xff, RZ, 0xc0, !PT ;  /* 0x000000ffe2e17812 */ /* 0x000fe200078ec0ff */
[----:B------:R-:W-:Y:S01]  /*7770*/  FADD R80, R15, R14 ;  /* 0x0000000e0f507221 */ /* 0x000fe20000000000 */
[----:B------:R-:W-:Y:S01]  /*7780*/  @P0 FFMA.FTZ R8, R48, R3, +INF ;  /* 0x7f80000030080423 */ /* 0x000fe20000010003 */
[----:B------:R-:W-:Y:S01]  /*7790*/  @P5 MOV R3, 0x7f800000 ;  /* 0x7f80000000035802 */ /* 0x000fe20000000f00 */
[----:B------:R-:W-:Y:S01]  /*77a0*/  STSM.16.M88.4 [R2], R156 ;  /* 0x0000009c02007844 */ /* 0x000fe20000000200 */
[----:B-1----:R-:W-:Y:S01]  /*77b0*/  LEA R224, R224, R225, 0x8 ;  /* 0x000000e1e0e07211 */ /* 0x002fe200078e40ff */
[----:B------:R-:W-:Y:S01]  /*77c0*/  IMAD R99, R83, 0x2e, RZ ;  /* 0x0000002e53637824 */ /* 0x000fe200078e02ff */
[----:B------:R-:W-:Y:S01]  /*77d0*/  F2FP.F16.F32.PACK_AB R166, R20, R17 ;  /* 0x0000001114a6723e */ /* 0x000fe200000000ff */
[----:B------:R-:W-:Y:S01]  /*77e0*/  BAR.SYNC.DEFER_BLOCKING 0x0 ;  /* 0x0000000000007b1d */ /* 0x000fe20000010000 */
[----:B------:R-:W-:Y:S01]  /*77f0*/  @P5 FFMA.FTZ R79, R52, R3, +INF ;  /* 0x7f800000344f5423 */ /* 0x000fe20000010003 */
[----:B------:R-:W-:Y:S01]  /*7800*/  IMAD R3, R224, UR5, RZ ;  /* 0x00000005e0037c24 */ /* 0x000fe2000f8e02ff */
[----:B------:R-:W-:Y:S01]  /*7810*/  @P4 MOV R10, 0x7f800000 ;  /* 0x7f800000000a4802 */ /* 0x000fe20000000f00 */
[----:B------:R-:W-:Y:S01]  /*7820*/  USHF.L.U32 UR5, UR4, 0x1, URZ ;  /* 0x0000000104057899 */ /* 0x000fe2000800063f */
[----:B------:R-:W-:Y:S01]  /*7830*/  F2FP.F16.F32.PACK_AB R167, R167, R18 ;  /* 0x00000012a7a7723e */ /* 0x000fe200000000ff */
[C---:B------:R-:W-:Y:S01]  /*7840*/  IMAD.HI R16, R3.reuse, 0x2, RZ ;  /* 0x0000000203107827 */ /* 0x040fe200078e02ff */
[----:B------:R-:W-:-:S03]  /*7850*/  SHF.L.U32 R11, R3, 0x1, RZ ;  /* 0x00000001030b7819 */ /* 0x000fc600000006ff */
[----:B------:R-:W-:Y:S01]  /*7860*/  @P4 FFMA.FTZ R80, R49, R10, +INF ;  /* 0x7f80000031504423 */ /* 0x000fe2000001000a */
[----:B------:R-:W-:Y:S01]  /*7870*/  F2FP.F16.F32.PACK_AB R164, R181, R34 ;  /* 0x00000022b5a4723e */ /* 0x000fe200000000ff */
[----:B------:R-:W-:Y:S01]  /*7880*/  IMAD R101, R83, 0x30, RZ ;  /* 0x0000003053657824 */ /* 0x000fe200078e02ff */
[----:B--2---:R-:W-:Y:S01]  /*7890*/  IADD3 R10, P4, P5, R11, UR5, R30 ;  /* 0x000000050b0a7c10 */ /* 0x004fe2000fd9e01e */
[----:B------:R-:W-:Y:S01]  /*78a0*/  UIMAD.WIDE UR4, UR4, 0x2, URZ ;  /* 0x00000002040478a5 */ /* 0x000fe2000f8e023f */
[----:B------:R-:W-:Y:S01]  /*78b0*/  F2FP.F16.F32.PACK_AB R165, R183, R32 ;  /* 0x00000020b7a5723e */ /* 0x000fe200000000ff */
[C---:B------:R-:W-:Y:S01]  /*78c0*/  IMAD R103, R83.reuse, 0x32, RZ ;  /* 0x0000003253677824 */ /* 0x040fe200078e02ff */
[C---:B------:R-:W-:Y:S01]  /*78d0*/  SHF.L.U32 R21, R83.reuse, 0x1, RZ ;  /* 0x0000000153157819 */ /* 0x040fe200000006ff */
[C---:B------:R-:W-:Y:S01]  /*78e0*/  IMAD R63, R83.reuse, 0x17, RZ ;  /* 0x00000017533f7824 */ /* 0x040fe200078e02ff */
[CC--:B------:R-:W-:Y:S01]  /*78f0*/  LEA R23, R83.reuse, R83.reuse, 0x1 ;  /* 0x0000005353177211 */ /* 0x0c0fe200078e08ff */
[C---:B------:R-:W-:Y:S01]  /*7900*/  IMAD R105, R83.reuse, 0x34, RZ ;  /* 0x0000003453697824 */ /* 0x040fe200078e02ff */
[----:B------:R-:W-:Y:S01]  /*7910*/  IADD3.X R11, R16, UR5, R31, P4, P5 ;  /* 0x00000005100b7c10 */ /* 0x000fe2000a7ea41f */
[C---:B------:R-:W-:Y:S01]  /*7920*/  IMAD R67, R83.reuse, 0x19, RZ ;  /* 0x0000001953437824 */ /* 0x040fe200078e02ff */
[CC--:B------:R-:W-:Y:S01]  /*7930*/  LEA R20, P6, R83.reuse, R10.reuse, 0x2 ;  /* 0x0000000a53147211 */ /* 0x0c0fe200078c10ff */
[----:B------:R-:W-:Y:S01]  /*7940*/  IMAD R107, R83, 0x36, RZ ;  /* 0x00000036536b7824 */ /* 0x000fe200078e02ff */
[-C--:B------:R-:W-:Y:S01]  /*7950*/  IADD3 R22, P4, R29, R10.reuse, RZ ;  /* 0x0000000a1d167210 */ /* 0x080fe20007f9e0ff */
[----:B------:R-:W0:Y:S01]  /*7960*/  LDS.128 R12, [R82] ;  /* 0x00000000520c7984 */ /* 0x000e220000000c00 */
[C---:B------:R-:W-:Y:S01]  /*7970*/  LEA R27, R83.reuse, R83, 0x2 ;  /* 0x00000053531b7211 */ /* 0x040fe200078e10ff */
[----:B------:R-:W-:Y:S01]  /*7980*/  IMAD R109, R83, 0x38, RZ ;  /* 0x00000038536d7824 */ /* 0x000fe200078e02ff */
[-C--:B------:R-:W-:Y:S01]  /*7990*/  LEA.HI.X.SX32 R23, R23, R11.reuse, 0x1, P4 ;  /* 0x0000000b17177211 */ /* 0x080fe200020f0eff */
[----:B------:R-:W-:Y:S01]  /*79a0*/  BAR.SYNC.DEFER_BLOCKING 0x0 ;  /* 0x0000000000007b1d */ /* 0x000fe20000010000 */
[-C--:B------:R-:W-:Y:S01]  /*79b0*/  IADD3 R28, P4, R41, R10.reuse, RZ ;  /* 0x0000000a291c7210 */ /* 0x080fe20007f9e0ff */
[C---:B------:R-:W-:Y:S01]  /*79c0*/  IMAD R71, R83.reuse, 0x1b, RZ ;  /* 0x0000001b53477824 */ /* 0x040fe200078e02ff */
[C---:B------:R-:W-:Y:S01]  /*79d0*/  SHF.L.U32 R33, R83.reuse, 0x3, RZ ;  /* 0x0000000353217819 */ /* 0x040fe200000006ff */
[----:B------:R-:W-:Y:S01]  /*79e0*/  IMAD R111, R83, 0x3a, RZ ;  /* 0x0000003a536f7824 */ /* 0x000fe200078e02ff */
[----:B------:R-:W-:Y:S01]  /*79f0*/  LEA.HI.X.SX32 R29, R29, R11, 0x1, P4 ;  /* 0x0000000b1d1d7211 */ /* 0x000fe200020f0eff */
[C---:B------:R-:W-:Y:S01]  /*7a00*/  IMAD R113, R83.reuse, 0x3c, RZ ;  /* 0x0000003c53717824 */ /* 0x040fe200078e02ff */
[C---:B------:R-:W-:Y:S01]  /*7a10*/  LEA R35, R83.reuse, R83, 0x3 ;  /* 0x0000005353237211 */ /* 0x040fe200078e18ff */
[----:B------:R-:W-:Y:S01]  /*7a20*/  IMAD R115, R83, 0x3e, RZ ;  /* 0x0000003e53737824 */ /* 0x000fe200078e02ff */
[-C--:B------:R-:W-:Y:S01]  /*7a30*/  IADD3 R34, P4, R53, R10.reuse, RZ ;  /* 0x0000000a35227210 */ /* 0x080fe20007f9e0ff */
[C---:B------:R-:W-:Y:S01]  /*7a40*/  IMAD R75, R83.reuse, 0x1d, RZ ;  /* 0x0000001d534b7824 */ /* 0x040fe200078e02ff */
[----:B------:R-:W-:Y:S01]  /*7a50*/  SHF.L.U32 R25, R83, 0x2, RZ ;  /* 0x0000000253197819 */ /* 0x000fe200000006ff */
[----:B------:R-:W-:Y:S01]  /*7a60*/  ULDC UR4, c[0x0][0x27c] ;  /* 0x00009f0000047ab9 */ /* 0x000fe20000000800 */
[----:B------:R-:W-:Y:S01]  /*7a70*/  LEA.HI.X.SX32 R35, R35, R11, 0x1, P4 ;  /* 0x0000000b23237211 */ /* 0x000fe200020f0eff */
[----:B------:R-:W-:Y:S01]  /*7a80*/  UIMAD UR4, UR16, UR4, URZ ;  /* 0x00000004100472a4 */ /* 0x000fe2000f8e023f */
[----:B------:R-:W-:-:S02]  /*7a90*/  IADD3 R40, P4, R65, R10, RZ ;  /* 0x0000000a41287210 */ /* 0x000fc40007f9e0ff */
[----:B------:R-:W-:Y:S01]  /*7aa0*/  LEA R47, R83, -R83, 0x4 ;  /* 0x80000053532f7211 */ /* 0x000fe200078e20ff */
[----:B------:R-:W-:Y:S01]  /*7ab0*/  USHF.L.U32 UR6, UR4, 0x2, URZ ;  /* 0x0000000204067899 */ /* 0x000fe2000800063f */
[-C--:B------:R-:W-:Y:S01]  /*7ac0*/  LEA.HI.X.SX32 R41, R41, R11.reuse, 0x1, P4 ;  /* 0x0000000b29297211 */ /* 0x080fe200020f0eff */
[----:B------:R-:W-:Y:S01]  /*7ad0*/  UIMAD.WIDE UR4, UR4, 0x4, URZ ;  /* 0x00000004040478a5 */ /* 0x000fe2000f8e023f */
[-C--:B------:R-:W-:Y:S02]  /*7ae0*/  IADD3 R46, P4, R77, R10.reuse, RZ ;  /* 0x0000000a4d2e7210 */ /* 0x080fe40007f9e0ff */
[----:B------:R-:W-:Y:S01]  /*7af0*/  FSETP.NEU.AND P2, PT, R50, RZ, PT ;  /* 0x000000ff3200720b */ /* 0x000fe20003f4d000 */
[----:B------:R-:W-:Y:S01]  /*7b00*/  STSM.16.M88.4 [R2], R160 ;  /* 0x000000a002007844 */ /* 0x000fe20000000200 */
[----:B------:R-:W-:Y:S02]  /*7b10*/  FSETP.NEU.AND P1, PT, R52, RZ, PT ;  /* 0x000000ff3400720b */ /* 0x000fe40003f2d000 */
[----:B------:R-:W-:Y:S01]  /*7b20*/  LEA.HI.X.SX32 R47, R47, R11, 0x1, P4 ;  /* 0x0000000b2f2f7211 */ /* 0x000fe200020f0eff */
[----:B------:R-:W-:Y:S01]  /*7b30*/  BAR.SYNC.DEFER_BLOCKING 0x0 ;  /* 0x0000000000007b1d */ /* 0x000fe20000010000 */
[----:B------:R-:W-:-:S02]  /*7b40*/  IADD3 R52, P4, R87, R10, RZ ;  /* 0x0000000a57347210 */ /* 0x000fc40007f9e0ff */
[-C--:B------:R-:W-:Y:S02]  /*7b50*/  LEA R31, R83, -R83.reuse, 0x3 ;  /* 0x80000053531f7211 */ /* 0x080fe400078e18ff */
[----:B------:R-:W-:Y:S02]  /*7b60*/  FSETP.NEU.AND P3, PT, R48, RZ, PT ;  /* 0x000000ff3000720b */ /* 0x000fe40003f6d000 */
[----:B------:R-:W-:Y:S02]  /*7b70*/  FSETP.NEU.AND P0, PT, R49, RZ, PT ;  /* 0x000000ff3100720b */ /* 0x000fe40003f0d000 */
[C---:B------:R-:W-:Y:S02]  /*7b80*/  SHF.L.U32 R49, R83.reuse, 0x4, RZ ;  /* 0x0000000453317819 */ /* 0x040fe400000006ff */
[----:B------:R-:W-:Y:S02]  /*7b90*/  LEA R51, R83, R83, 0x4 ;  /* 0x0000005353337211 */ /* 0x000fe400078e20ff */
[----:B------:R-:W-:-:S02]  /*7ba0*/  LEA.HI.X.SX32 R53, R53, R11, 0x1, P4 ;  /* 0x0000000b35357211 */ /* 0x000fc400020f0eff */
[-C--:B------:R-:W-:Y:S02]  /*7bb0*/  IADD3 R58, P4, R95, R10.reuse, RZ ;  /* 0x0000000a5f3a7210 */ /* 0x080fe40007f9e0ff */
[----:B------:R-:W-:Y:S02]  /*7bc0*/  LEA R81, R83, -R83, 0x5 ;  /* 0x8000005353517211 */ /* 0x000fe400078e28ff */
[-C--:B------:R-:W-:Y:S02]  /*7bd0*/  LEA.HI.X.SX32 R59, R59, R11.reuse, 0x1, P4 ;  /* 0x0000000b3b3b7211 */ /* 0x080fe400020f0eff */
[-C--:B------:R-:W-:Y:S02]  /*7be0*/  IADD3 R64, P4, R101, R10.reuse, RZ ;  /* 0x0000000a65407210 */ /* 0x080fe40007f9e0ff */
[----:B------:R-:W-:Y:S01]  /*7bf0*/  FSEL R8, R8, -INF , P3 ;  /* 0xff80000008087808 */ /* 0x000fe20001800000 */
[----:B------:R-:W1:Y:S01]  /*7c00*/  LDS.128 R16, [R82] ;  /* 0x0000000052107984 */ /* 0x000e620000000c00 */
[----:B------:R-:W-:Y:S01]  /*7c10*/  LEA.HI.X.SX32 R65, R65, R11, 0x1, P4 ;  /* 0x0000000b41417211 */ /* 0x000fe200020f0eff */
[----:B------:R-:W-:Y:S01]  /*7c20*/  BAR.SYNC.DEFER_BLOCKING 0x0 ;  /* 0x0000000000007b1d */ /* 0x000fe20000010000 */
[----:B------:R-:W-:Y:S01]  /*7c30*/  IADD3 R70, P4, R107, R10, RZ ;  /* 0x0000000a6b467210 */ /* 0x000fe20007f9e0ff */
[----:B------:R-:W-:Y:S01]  /*7c40*/  FFMA R8, R8, 0.69314718246459960938, R9 ;  /* 0x3f31721808087823 */ /* 0x000fe20000000009 */
[----:B------:R-:W-:-:S02]  /*7c50*/  FSEL R78, R78, -INF , P2 ;  /* 0xff8000004e4e7808 */ /* 0x000fc40001000000 */
[-C--:B------:R-:W-:Y:S02]  /*7c60*/  LEA.HI.X.SX32 R71, R71, R11.reuse, 0x1, P4 ;  /* 0x0000000b47477211 */ /* 0x080fe400020f0eff */
[----:B------:R-:W-:Y:S01]  /*7c70*/  IADD3 R76, P4, R113, R10, RZ ;  /* 0x0000000a714c7210 */ /* 0x000fe20007f9e0ff */
[----:B------:R-:W-:Y:S01]  /*7c80*/  FFMA R9, R78, 0.69314718246459960938, R89 ;  /* 0x3f3172184e097823 */ /* 0x000fe20000000059 */
[----:B------:R-:W-:Y:S02]  /*7c90*/  FSEL R79, R79, -INF , P1 ;  /* 0xff8000004f4f7808 */ /* 0x000fe40000800000 */
[----:B------:R-:W-:Y:S02]  /*7ca0*/  LEA.HI.X.SX32 R77, R77, R11, 0x1, P4 ;  /* 0x0000000b4d4d7211 */ /* 0x000fe400020f0eff */
[----:B------:R-:W-:Y:S01]  /*7cb0*/  FSEL R80, R80, -INF , P0 ;  /* 0xff80000050507808 */ /* 0x000fe20000000000 */
[----:B------:R-:W-:-:S04]  /*7cc0*/  FFMA R88, R79, 0.69314718246459960938, R88 ;  /* 0x3f3172184f587823 */ /* 0x000fc80000000058 */
[----:B------:R-:W-:Y:S01]  /*7cd0*/  FFMA R89, R80, 0.69314718246459960938, R119 ;  /* 0x3f31721850597823 */ /* 0x000fe20000000077 */
[----:B------:R2:W-:Y:S01]  /*7ce0*/  STSM.16.M88.4 [R2], R164 ;  /* 0x000000a402007844 */ /* 0x0005e20000000200 */
[----:B------:R-:W-:Y:S01]  /*7cf0*/  BAR.SYNC.DEFER_BLOCKING 0x0 ;  /* 0x0000000000007b1d */ /* 0x000fe20000010000 */
[CC--:B--2---:R-:W-:Y:S02]  /*7d00*/  IADD3 R2, P5, R21.reuse, R10.reuse, RZ ;  /* 0x0000000a15027210 */ /* 0x0c4fe40007fbe0ff */
[-C--:B------:R-:W-:Y:S02]  /*7d10*/  LEA.HI.X.SX32 R21, R21, R11.reuse, 0x1, P6 ;  /* 0x0000000b15157211 */ /* 0x080fe400030f0eff */
[----:B------:R-:W-:Y:S02]  /*7d20*/  IADD3 R26, P6, R37, R10, RZ ;  /* 0x0000000a251a7210 */ /* 0x000fe40007fde0ff */
[-C--:B------:R-:W-:Y:S02]  /*7d30*/  LEA.HI.X.SX32 R3, R83, R11.reuse, 0x1, P5 ;  /* 0x0000000b53037211 */ /* 0x080fe400028f0eff */
[----:B------:R-:W-:-:S02]  /*7d40*/  LEA.HI.X.SX32 R27, R27, R11, 0x1, P6 ;  /* 0x0000000b1b1b7211 */ /* 0x000fc400030f0eff */
[CC--:B------:R-:W-:Y:S02]  /*7d50*/  LEA R32, P6, R83.reuse, R10.reuse, 0x4 ;  /* 0x0000000a53207211 */ /* 0x0c0fe400078c20ff */
[-C--:B------:R-:W-:Y:S01]  /*7d60*/  LEA R24, P5, R83, R10.reuse, 0x3 ;  /* 0x0000000a53187211 */ /* 0x080fe200078a18ff */
[----:B---3--:R2:W-:Y:S01]  /*7d70*/  STG.E.U16 desc[UR20][R10.64], R4 ;  /* 0x000000040a007986 */ /* 0x0085e2000c101514 */
[-C--:B------:R-:W-:Y:S02]  /*7d80*/  LEA.HI.X.SX32 R33, R33, R11.reuse, 0x1, P6 ;  /* 0x0000000b21217211 */ /* 0x080fe400030f0eff */
[----:B------:R-:W-:Y:S02]  /*7d90*/  IADD3 R38, P6, R61, R10, RZ ;  /* 0x0000000a3d267210 */ /* 0x000fe40007fde0ff */
[-C--:B------:R-:W-:Y:S02]  /*7da0*/  LEA.HI.X.SX32 R25, R25, R11.reuse, 0x1, P5 ;  /* 0x0000000b19197211 */ /* 0x080fe400028f0eff */
[----:B------:R-:W-:-:S02]  /*7db0*/  LEA.HI.X.SX32 R39, R39, R11, 0x1, P6 ;  /* 0x0000000b27277211 */ /* 0x000fc400030f0eff */
[-C--:B------:R-:W-:Y:S02]  /*7dc0*/  IADD3 R44, P6, R73, R10.reuse, RZ ;  /* 0x0000000a492c7210 */ /* 0x080fe40007fde0ff */
[CC--:B------:R-:W-:Y:S02]  /*7dd0*/  IADD3 R30, P5, R45.reuse, R10.reuse, RZ ;  /* 0x0000000a2d1e7210 */ /* 0x0c0fe40007fbe0ff */
[-C--:B------:R-:W-:Y:S02]  /*7de0*/  LEA.HI.X.SX32 R45, R45, R11.reuse, 0x1, P6 ;  /* 0x0000000b2d2d7211 */ /* 0x080fe400030f0eff */
[-C--:B------:R-:W-:Y:S02]  /*7df0*/  IADD3 R50, P6, R85, R10.reuse, RZ ;  /* 0x0000000a55327210 */ /* 0x080fe40007fde0ff */
[----:B------:R-:W3:Y:S01]  /*7e00*/  LDS.128 R84, [R82] ;  /* 0x0000000052547984 */ /* 0x000ee20000000c00 */
[----:B------:R-:W-:Y:S02]  /*7e10*/  LEA.HI.X.SX32 R31, R31, R11, 0x1, P5 ;  /* 0x0000000b1f1f7211 */ /* 0x000fe400028f0eff */
[----:B------:R-:W-:-:S02]  /*7e20*/  IADD3 R36, P5, R57, R10, RZ ;  /* 0x0000000a39247210 */ /* 0x000fc40007fbe0ff */
[----:B--2---:R-:W-:Y:S02]  /*7e30*/  PRMT R4, R4, 0x7632, R4 ;  /* 0x0000763204047816 */ /* 0x004fe40000000004 */
[-C--:B------:R-:W-:Y:S02]  /*7e40*/  LEA.HI.X.SX32 R37, R37, R11.reuse, 0x1, P5 ;  /* 0x0000000b25257211 */ /* 0x080fe400028f0eff */
[-C--:B------:R-:W-:Y:S01]  /*7e50*/  IADD3 R42, P5, R69, R10.reuse, RZ ;  /* 0x0000000a452a7210 */ /* 0x080fe20007fbe0ff */
[----:B------:R2:W-:Y:S01]  /*7e60*/  STG.E.U16 desc[UR20][R2.64], R4 ;  /* 0x0000000402007986 */ /* 0x0005e2000c101514 */
[-C--:B------:R-:W-:Y:S02]  /*7e70*/  LEA.HI.X.SX32 R51, R51, R11.reuse, 0x1, P6 ;  /* 0x0000000b33337211 */ /* 0x080fe400030f0eff */
[----:B------:R-:W-:Y:S01]  /*7e80*/  LEA.HI.X.SX32 R43, R43, R11, 0x1, P5 ;  /* 0x0000000b2b2b7211 */ /* 0x000fe200028f0eff */
[----:B------:R4:W-:Y:S01]  /*7e90*/  STG.E.U16 desc[UR20][R20.64], R5 ;  /* 0x0000000514007986 */ /* 0x0009e2000c101514 */
[----:B------:R-:W-:-:S02]  /*7ea0*/  LEA R48, P5, R83, R10, 0x5 ;  /* 0x0000000a53307211 */ /* 0x000fc400078a28ff */
[-C--:B------:R-:W-:Y:S02]  /*7eb0*/  IADD3 R56, P6, R93, R10.reuse, RZ ;  /* 0x0000000a5d387210 */ /* 0x080fe40007fde0ff */
[-C--:B------:R-:W-:Y:S02]  /*7ec0*/  LEA.HI.X.SX32 R49, R49, R11.reuse, 0x1, P5 ;  /* 0x0000000b31317211 */ /* 0x080fe400028f0eff */
[----:B------:R-:W-:Y:S02]  /*7ed0*/  IADD3 R54, P5, R91, R10, RZ ;  /* 0x0000000a5b367210 */ /* 0x000fe40007fbe0ff */
[----:B--2---:R-:W-:Y:S02]  /*7ee0*/  PRMT R3, R5, 0x7632, R3 ;  /* 0x0000763205037816 */ /* 0x004fe40000000003 */
[----:B------:R-:W-:Y:S02]  /*7ef0*/  LEA.HI.X.SX32 R55, R55, R11, 0x1, P5 ;  /* 0x0000000b37377211 */ /* 0x000fe400028f0eff */
[----:B----4-:R-:W-:Y:S01]  /*7f00*/  PRMT R21, R6, 0x7632, R21 ;  /* 0x0000763206157816 */ /* 0x010fe20000000015 */
[----:B------:R2:W-:Y:S01]  /*7f10*/  STG.E.U16 desc[UR20][R22.64], R3 ;  /* 0x0000000316007986 */ /* 0x0005e2000c101514 */
[----:B0-----:R-:W-:-:S02]  /*7f20*/  PRMT R2, R13, 0x7632, R2 ;  /* 0x000076320d027816 */ /* 0x001fc40000000002 */
[-C--:B------:R-:W-:Y:S01]  /*7f30*/  IADD3 R60, P5, R97, R10.reuse, RZ ;  /* 0x0000000a613c7210 */ /* 0x080fe20007fbe0ff */
[----:B------:R0:W-:Y:S01]  /*7f40*/  STG.E.U16 desc[UR20][R24.64], R6 ;  /* 0x0000000618007986 */ /* 0x0001e2000c101514 */
[-C--:B------:R-:W-:Y:S02]  /*7f50*/  LEA.HI.X.SX32 R57, R57, R11.reuse, 0x1, P6 ;  /* 0x0000000b39397211 */ /* 0x080fe400030f0eff */
[----:B------:R-:W-:Y:S01]  /*7f60*/  IADD3 R62, P6, R99, R10, RZ ;  /* 0x0000000a633e7210 */ /* 0x000fe20007fde0ff */
[----:B------:R4:W-:Y:S01]  /*7f70*/  STG.E.U16 desc[UR20][R26.64], R21 ;  /* 0x000000151a007986 */ /* 0x0009e2000c101514 */
[----:B------:R-:W-:Y:S02]  /*7f80*/  PRMT R4, R15, 0x7632, R4 ;  /* 0x000076320f047816 */ /* 0x000fe40000000004 */
[----:B------:R-:W-:Y:S01]  /*7f90*/  LEA.HI.X.SX32 R61, R61, R11, 0x1, P5 ;  /* 0x0000000b3d3d7211 */ /* 0x000fe200028f0eff */
[----:B------:R3:W-:Y:S01]  /*7fa0*/  STG.E.U16 desc[UR20][R28.64], R7 ;  /* 0x000000071c007986 */ /* 0x0007e2000c101514 */
[----:B--2---:R-:W-:-:S02]  /*7fb0*/  PRMT R23, R7, 0x7632, R23 ;  /* 0x0000763207177816 */ /* 0x004fc40000000017 */
[----:B------:R-:W-:Y:S02]  /*7fc0*/  PRMT R3, R14, 0x7632, R3 ;  /* 0x000076320e037816 */ /* 0x000fe40000000003 */
[----:B0-----:R-:W-:Y:S01]  /*7fd0*/  PRMT R25, R12, 0x7632, R25 ;  /* 0x000076320c197816 */ /* 0x001fe20000000019 */
[----:B------:R0:W-:Y:S01]  /*7fe0*/  STG.E.U16 desc[UR20][R30.64], R23 ;  /* 0x000000171e007986 */ /* 0x0001e2000c101514 */
[-C--:B------:R-:W-:Y:S02]  /*7ff0*/  IADD3 R66, P5, R103, R10.reuse, RZ ;  /* 0x0000000a67427210 */ /* 0x080fe40007fbe0ff */
[----:B-1----:R-:W-:Y:S01]  /*8000*/  PRMT R5, R16, 0x7632, R5 ;  /* 0x0000763210057816 */ /* 0x002fe20000000005 */
[----:B------:R1:W-:Y:S01]  /*8010*/  STG.E.U16 desc[UR20][R32.64], R12 ;  /* 0x0000000c20007986 */ /* 0x0003e2000c101514 */
[----:B------:R-:W-:Y:S02]  /*8020*/  LEA.HI.X.SX32 R63, R63, R11, 0x1, P6 ;  /* 0x0000000b3f3f7211 */ /* 0x000fe400030f0eff */
[----:B----4-:R-:W-:Y:S01]  /*8030*/  PRMT R27, R17, 0x7632, R27 ;  /* 0x00007632111b7816 */ /* 0x010fe2000000001b */
[----:B------:R-:W-:Y:S01]  /*8040*/  STG.E.U16 desc[UR20][R34.64], R25 ;  /* 0x0000001922007986 */ /* 0x000fe2000c101514 */
[----:B------:R-:W-:-:S02]  /*8050*/  IADD3 R68, P6, R105, R10, RZ ;  /* 0x0000000a69447210 */ /* 0x000fc40007fde0ff */
[-C--:B------:R-:W-:Y:S01]  /*8060*/  LEA.HI.X.SX32 R67, R67, R11.reuse, 0x1, P5 ;  /* 0x0000000b43437211 */ /* 0x080fe200028f0eff */
[----:B------:R2:W-:Y:S01]  /*8070*/  STG.E.U16 desc[UR20][R36.64], R13 ;  /* 0x0000000d24007986 */ /* 0x0005e2000c101514 */
[----:B---3--:R-:W-:Y:S02]  /*8080*/  PRMT R29, R18, 0x7632, R29 ;  /* 0x00007632121d7816 */ /* 0x008fe4000000001d */
[-C--:B------:R-:W-:Y:S01]  /*8090*/  IADD3 R72, P5, R109, R10.reuse, RZ ;  /* 0x0000000a6d487210 */ /* 0x080fe20007fbe0ff */
[----:B------:R3:W-:Y:S01]  /*80a0*/  STG.E.U16 desc[UR20][R38.64], R2 ;  /* 0x0000000226007986 */ /* 0x0007e2000c101514 */
[----:B0-----:R-:W-:Y:S02]  /*80b0*/  PRMT R31, R19, 0x7632, R31 ;  /* 0x00007632131f7816 */ /* 0x001fe4000000001f */
[----:B------:R-:W-:Y:S01]  /*80c0*/  LEA.HI.X.SX32 R69, R69, R11, 0x1, P6 ;  /* 0x0000000b45457211 */ /* 0x000fe200030f0eff */
[----:B------:R-:W-:Y:S01]  /*80d0*/  STG.E.U16 desc[UR20][R40.64], R14 ;  /* 0x0000000e28007986 */ /* 0x000fe2000c101514 */
[----:B------:R-:W-:-:S02]  /*80e0*/  IADD3 R74, P6, R111, R10, RZ ;  /* 0x0000000a6f4a7210 */ /* 0x000fc40007fde0ff */
[----:B-1----:R-:W-:Y:S01]  /*80f0*/  PRMT R33, R84, 0x7632, R33 ;  /* 0x0000763254217816 */ /* 0x002fe20000000021 */
[----:B------:R0:W-:Y:S01]  /*8100*/  STG.E.U16 desc[UR20][R42.64], R3 ;  /* 0x000000032a007986 */ /* 0x0001e2000c101514 */
[-C--:B------:R-:W-:Y:S01]  /*8110*/  LEA.HI.X.SX32 R73, R73, R11.reuse, 0x1, P5 ;  /* 0x0000000b49497211 */ /* 0x080fe200028f0eff */
[----:B--2---:R-:W1:Y:S01]  /*8120*/  LDC.64 R12, c[0x0][0x230] ;  /* 0x00008c00ff0c7b82 */ /* 0x004e620000000a00 */
[----:B------:R-:W-:Y:S01]  /*8130*/  IADD3 R10, P5, R115, R10, RZ ;  /* 0x0000000a730a7210 */ /* 0x000fe20007fbe0ff */
[----:B------:R-:W-:Y:S01]  /*8140*/  STG.E.U16 desc[UR20][R44.64], R15 ;  /* 0x0000000f2c007986 */ /* 0x000fe2000c101514 */
[----:B------:R-:W-:Y:S02]  /*8150*/  PRMT R35, R85, 0x7632, R35 ;  /* 0x0000763255237816 */ /* 0x000fe40000000023 */
[----:B------:R-:W-:Y:S01]  /*8160*/  LEA.HI.X.SX32 R75, R75, R11, 0x1, P6 ;  /* 0x0000000b4b4b7211 */ /* 0x000fe200030f0eff */
[----:B------:R2:W-:Y:S01]  /*8170*/  STG.E.U16 desc[UR20][R46.64], R4 ;  /* 0x000000042e007986 */ /* 0x0005e2000c101514 */
[----:B------:R-:W-:-:S02]  /*8180*/  PRMT R37, R86, 0x7632, R37 ;  /* 0x0000763256257816 */ /* 0x000fc40000000025 */
[----:B------:R-:W-:Y:S01]  /*8190*/  LEA.HI.X.SX32 R11, R81, R11, 0x1, P5 ;  /* 0x0000000b510b7211 */ /* 0x000fe200028f0eff */
[----:B------:R-:W-:Y:S01]  /*81a0*/  STG.E.U16 desc[UR20][R48.64], R16 ;  /* 0x0000001030007986 */ /* 0x000fe2000c101514 */
[----:B---3--:R-:W-:Y:S02]  /*81b0*/  PRMT R2, R87, 0x7632, R2 ;  /* 0x0000763257027816 */ /* 0x008fe40000000002 */
[C---:B0-----:R-:W-:Y:S01]  /*81c0*/  SHF.L.U32 R3, R224.reuse, 0x2, RZ ;  /* 0x00000002e0037819 */ /* 0x041fe200000006ff */
[----:B------:R0:W-:Y:S04]  /*81d0*/  STG.E.U16 desc[UR20][R50.64], R5 ;  /* 0x0000000532007986 */ /* 0x0001e8000c101514 */
[----:B------:R-:W-:Y:S01]  /*81e0*/  STG.E.U16 desc[UR20][R52.64], R17 ;  /* 0x0000001134007986 */ /* 0x000fe2000c101514 */
[----:B--2---:R-:W-:-:S03]  /*81f0*/  IMAD.HI R4, R224, 0x4, RZ ;  /* 0x00000004e0047827 */ /* 0x004fc600078e02ff */
[----:B------:R-:W-:Y:S04]  /*8200*/  STG.E.U16 desc[UR20][R54.64], R27 ;  /* 0x0000001b36007986 */ /* 0x000fe8000c101514 */
[----:B------:R-:W-:Y:S01]  /*8210*/  STG.E.U16 desc[UR20][R56.64], R18 ;  /* 0x0000001238007986 */ /* 0x000fe2000c101514 */
[----:B0-----:R-:W-:-:S03]  /*8220*/  SHF.L.U32 R5, R226, 0x1, RZ ;  /* 0x00000001e2057819 */ /* 0x001fc600000006ff */
[----:B------:R-:W-:Y:S01]  /*8230*/  STG.E.U16 desc[UR20][R58.64], R29 ;  /* 0x0000001d3a007986 */ /* 0x000fe2000c101514 */
[----:B------:R-:W-:-:S03]  /*8240*/  LOP3.LUT R5, R5, 0x1f8, RZ, 0xc0, !PT ;  /* 0x000001f805057812 */ /* 0x000fc600078ec0ff */
[----:B------:R-:W-:Y:S04]  /*8250*/  STG.E.U16 desc[UR20][R60.64], R19 ;  /* 0x000000133c007986 */ /* 0x000fe8000c101514 */
        /* <DEDUP_REMOVED lines=8> */
[----:B------:R1:W-:Y:S01]  /*82e0*/  STG.E.U16 desc[UR20][R10.64], R2 ;  /* 0x000000020a007986 */ /* 0x0003e2000c101514 */
[----:B------:R-:W-:Y:S01]  /*82f0*/  BAR.SYNC.DEFER_BLOCKING 0x0 ;  /* 0x0000000000007b1d */ /* 0x000fe20000010000 */
[----:B-1----:R-:W-:-:S04]  /*8300*/  IADD3 R2, P0, P1, R3, UR6, R12 ;  /* 0x0000000603027c10 */ /* 0x002fc8000f91e00c */
[----:B------:R-:W-:Y:S01]  /*8310*/  IADD3.X R3, R4, UR5, R13, P0, P1 ;  /* 0x0000000504037c10 */ /* 0x000fe200087e240d */
[----:B------:R-:W-:Y:S04]  /*8320*/  STS.64 [R5+UR13], R8 ;  /* 0x0000000805007988 */ /* 0x000fe80008000a0d */
[----:B------:R-:W-:Y:S01]  /*8330*/  STS.64 [R5+UR13+0x200], R88 ;  /* 0x0002005805007988 */ /* 0x000fe20008000a0d */
[----:B------:R-:W-:Y:S06]  /*8340*/  BAR.SYNC.DEFER_BLOCKING 0x0 ;  /* 0x0000000000007b1d */ /* 0x000fec0000010000 */
[----:B------:R-:W0:Y:S04]  /*8350*/  LDS R7, [R0] ;  /* 0x0000000000077984 */ /* 0x000e280000000800 */
[----:B0-----:R-:W-:Y:S01]  /*8360*/  STG.E desc[UR20][R2.64], R7 ;  /* 0x0000000702007986 */ /* 0x001fe2000c101914 */
[----:B------:R-:W-:Y:S05]  /*8370*/  EXIT ;  /* 0x000000000000794d */ /* 0x000fea0003800000 */
.L_x_2:
[----:B------:R-:W-:-:S00]  /*8380*/  BRA `(.L_x_2) ;  /* 0xfffffffc00fc7947 */ /* 0x000fc0000383ffff */
[----:B------:R-:W-:-:S00]  /*8390*/  NOP ;  /* 0x0000000000007918 */ /* 0x000fc00000000000 */
        /* <DEDUP_REMOVED lines=14> */
.L_x_3:


//--------------------- .nv.global.init           --------------------------
	.section	.nv.global.init,"aw",@progbits
.nv.global.init:
	.type		_$_str,@object
	.size		_$_str,(.L_0 - _$_str)
_$_str:
        /*0000*/ 	.byte	0x5f, 0x5f, 0x43, 0x55, 0x44, 0x41, 0x5f, 0x46, 0x54, 0x5a, 0x00
.L_0:


//--------------------- .nv.shared.attn_fwd       --------------------------
	.section	.nv.shared.attn_fwd,"aw",@nobits
	.sectionflags	@""
	.align	16
	.zero		1024


//--------------------- .nv.shared.reserved.0     --------------------------
	.section	.nv.shared.reserved.0,"aw",@nobits
	.weak		__nv_reservedSMEM_offset_0_alias
	.size		__nv_reservedSMEM_offset_0_alias, 0, 0
	.other		__nv_reservedSMEM_offset_0_alias,@"STO_CUDA_RESERVED_SHARED STV_DEFAULT"
__nv_reservedSMEM_offset_0_alias:
	.zero		0


//--------------------- .nv.constant0.attn_fwd    --------------------------
	.section	.nv.constant0.attn_fwd,"a",@progbits
	.sectionflags	@""
	.align	4
.nv.constant0.attn_fwd:
	.zero		664


//--------------------- SYMBOLS --------------------------

	.type		.nv.reservedSmem.offset0,@object
	.size		.nv.reservedSmem.offset0,0x4
